//
// Generated by NVIDIA NVVM Compiler
//
// Compiler Build ID: CL-36424714
// Cuda compilation tools, release 13.0, V13.0.88
// Based on NVVM 20.0.0
//

.version 9.0
.target sm_100
.address_size 64

	// .globl	attention_branchfree_kernel

.visible .entry attention_branchfree_kernel(
	.param .u64 .ptr .align 1 attention_branchfree_kernel_param_0,
	.param .u64 .ptr .align 1 attention_branchfree_kernel_param_1,
	.param .u64 .ptr .align 1 attention_branchfree_kernel_param_2,
	.param .u64 .ptr .align 1 attention_branchfree_kernel_param_3,
	.param .u32 attention_branchfree_kernel_param_4,
	.param .u32 attention_branchfree_kernel_param_5,
	.param .u32 attention_branchfree_kernel_param_6,
	.param .u32 attention_branchfree_kernel_param_7,
	.param .f32 attention_branchfree_kernel_param_8
)
.maxntid 128
.minnctapersm 4
{
	.local .align 16 .b8 	__local_depot0[2560];
	.reg .b64 	%SP;
	.reg .b64 	%SPL;
	.reg .pred 	%p<37>;
	.reg .b16 	%rs<257>;
	.reg .b32 	%r<348>;
	.reg .b32 	%f<1150>;
	.reg .b64 	%rd<257>;

	mov.u64 	%SPL, __local_depot0;
	ld.param.u64 	%rd94, [attention_branchfree_kernel_param_0];
	ld.param.u64 	%rd91, [attention_branchfree_kernel_param_1];
	ld.param.u64 	%rd92, [attention_branchfree_kernel_param_2];
	ld.param.u64 	%rd93, [attention_branchfree_kernel_param_3];
	ld.param.u32 	%r76, [attention_branchfree_kernel_param_6];
	ld.param.u32 	%r77, [attention_branchfree_kernel_param_7];
	ld.param.f32 	%f33, [attention_branchfree_kernel_param_8];
	cvta.to.global.u64 	%rd1, %rd94;
	add.u64 	%rd2, %SPL, 0;
	add.u64 	%rd3, %SPL, 256;
	add.u64 	%rd4, %SPL, 2304;
	mov.u32 	%r78, %ctaid.x;
	mov.u32 	%r1, %tid.x;
	mul.lo.s32 	%r79, %r76, %r78;
	mul.lo.s32 	%r80, %r79, %r77;
	cvt.s64.s32 	%rd5, %r80;
	shl.b32 	%r2, %r1, 6;
	mov.b32 	%r312, 0;
$L__BB0_1:
	.pragma "nounroll";
	add.s32 	%r81, %r312, %r2;
	cvt.u64.u32 	%rd98, %r81;
	add.s64 	%rd99, %rd98, %rd5;
	shl.b64 	%rd100, %rd99, 1;
	add.s64 	%rd101, %rd1, %rd100;
	ld.global.nc.v2.u32 	{%r82, %r83}, [%rd101];
	mov.b32 	{%rs1, %rs2}, %r82;
	mov.b32 	{%rs3, %rs4}, %r83;
	// begin inline asm
	{  cvt.f32.f16 %f34, %rs1;}

	// end inline asm
	mul.wide.u32 	%rd102, %r312, 4;
	add.s64 	%rd103, %rd2, %rd102;
	// begin inline asm
	{  cvt.f32.f16 %f35, %rs2;}

	// end inline asm
	// begin inline asm
	{  cvt.f32.f16 %f36, %rs3;}

	// end inline asm
	// begin inline asm
	{  cvt.f32.f16 %f37, %rs4;}

	// end inline asm
	st.local.v4.f32 	[%rd103], {%f34, %f35, %f36, %f37};
	ld.global.nc.v2.u32 	{%r84, %r85}, [%rd101+8];
	mov.b32 	{%rs5, %rs6}, %r84;
	mov.b32 	{%rs7, %rs8}, %r85;
	// begin inline asm
	{  cvt.f32.f16 %f38, %rs5;}

	// end inline asm
	// begin inline asm
	{  cvt.f32.f16 %f39, %rs6;}

	// end inline asm
	// begin inline asm
	{  cvt.f32.f16 %f40, %rs7;}

	// end inline asm
	// begin inline asm
	{  cvt.f32.f16 %f41, %rs8;}

	// end inline asm
	st.local.v4.f32 	[%rd103+16], {%f38, %f39, %f40, %f41};
	ld.global.nc.v2.u32 	{%r86, %r87}, [%rd101+16];
	mov.b32 	{%rs9, %rs10}, %r86;
	mov.b32 	{%rs11, %rs12}, %r87;
	// begin inline asm
	{  cvt.f32.f16 %f42, %rs9;}

	// end inline asm
	// begin inline asm
	{  cvt.f32.f16 %f43, %rs10;}

	// end inline asm
	// begin inline asm
	{  cvt.f32.f16 %f44, %rs11;}

	// end inline asm
	// begin inline asm
	{  cvt.f32.f16 %f45, %rs12;}

	// end inline asm
	st.local.v4.f32 	[%rd103+32], {%f42, %f43, %f44, %f45};
	ld.global.nc.v2.u32 	{%r88, %r89}, [%rd101+24];
	mov.b32 	{%rs13, %rs14}, %r88;
	mov.b32 	{%rs15, %rs16}, %r89;
	// begin inline asm
	{  cvt.f32.f16 %f46, %rs13;}

	// end inline asm
	// begin inline asm
	{  cvt.f32.f16 %f47, %rs14;}

	// end inline asm
	// begin inline asm
	{  cvt.f32.f16 %f48, %rs15;}

	// end inline asm
	// begin inline asm
	{  cvt.f32.f16 %f49, %rs16;}

	// end inline asm
	st.local.v4.f32 	[%rd103+48], {%f46, %f47, %f48, %f49};
	add.s32 	%r4, %r312, 16;
	setp.lt.u32 	%p1, %r312, 48;
	mov.u32 	%r312, %r4;
	@%p1 bra 	$L__BB0_1;
	shl.b64 	%rd6, %rd5, 1;
	add.s64 	%rd7, %rd6, 16;
	cvta.to.global.u64 	%rd104, %rd91;
	add.s64 	%rd8, %rd104, %rd7;
	add.s64 	%rd9, %rd2, 32;
	mov.f32 	%f1138, 0fC61C4000;
	mov.b32 	%r313, 0;
$L__BB0_3:
	mul.wide.u32 	%rd105, %r313, 128;
	add.s64 	%rd226, %rd8, %rd105;
	mov.f32 	%f1139, 0f00000000;
	mov.b32 	%r314, 0;
	mov.u64 	%rd225, %rd9;
$L__BB0_4:
	.pragma "nounroll";
	ld.global.nc.v2.u32 	{%r92, %r93}, [%rd226+-16];
	mov.b32 	{%rs17, %rs18}, %r92;
	mov.b32 	{%rs19, %rs20}, %r93;
	ld.local.v4.f32 	{%f68, %f69, %f70, %f71}, [%rd225+-32];
	// begin inline asm
	{  cvt.f32.f16 %f52, %rs17;}

	// end inline asm
	fma.rn.f32 	%f72, %f68, %f52, %f1139;
	// begin inline asm
	{  cvt.f32.f16 %f53, %rs18;}

	// end inline asm
	fma.rn.f32 	%f73, %f69, %f53, %f72;
	// begin inline asm
	{  cvt.f32.f16 %f54, %rs19;}

	// end inline asm
	fma.rn.f32 	%f74, %f70, %f54, %f73;
	// begin inline asm
	{  cvt.f32.f16 %f55, %rs20;}

	// end inline asm
	fma.rn.f32 	%f75, %f71, %f55, %f74;
	ld.global.nc.v2.u32 	{%r94, %r95}, [%rd226+-8];
	mov.b32 	{%rs21, %rs22}, %r94;
	mov.b32 	{%rs23, %rs24}, %r95;
	ld.local.v4.f32 	{%f76, %f77, %f78, %f79}, [%rd225+-16];
	// begin inline asm
	{  cvt.f32.f16 %f56, %rs21;}

	// end inline asm
	fma.rn.f32 	%f80, %f76, %f56, %f75;
	// begin inline asm
	{  cvt.f32.f16 %f57, %rs22;}

	// end inline asm
	fma.rn.f32 	%f81, %f77, %f57, %f80;
	// begin inline asm
	{  cvt.f32.f16 %f58, %rs23;}

	// end inline asm
	fma.rn.f32 	%f82, %f78, %f58, %f81;
	// begin inline asm
	{  cvt.f32.f16 %f59, %rs24;}

	// end inline asm
	fma.rn.f32 	%f83, %f79, %f59, %f82;
	ld.global.nc.v2.u32 	{%r96, %r97}, [%rd226];
	mov.b32 	{%rs25, %rs26}, %r96;
	mov.b32 	{%rs27, %rs28}, %r97;
	ld.local.v4.f32 	{%f84, %f85, %f86, %f87}, [%rd225];
	// begin inline asm
	{  cvt.f32.f16 %f60, %rs25;}

	// end inline asm
	fma.rn.f32 	%f88, %f84, %f60, %f83;
	// begin inline asm
	{  cvt.f32.f16 %f61, %rs26;}

	// end inline asm
	fma.rn.f32 	%f89, %f85, %f61, %f88;
	// begin inline asm
	{  cvt.f32.f16 %f62, %rs27;}

	// end inline asm
	fma.rn.f32 	%f90, %f86, %f62, %f89;
	// begin inline asm
	{  cvt.f32.f16 %f63, %rs28;}

	// end inline asm
	fma.rn.f32 	%f91, %f87, %f63, %f90;
	ld.global.nc.v2.u32 	{%r98, %r99}, [%rd226+8];
	mov.b32 	{%rs29, %rs30}, %r98;
	mov.b32 	{%rs31, %rs32}, %r99;
	ld.local.v4.f32 	{%f92, %f93, %f94, %f95}, [%rd225+16];
	// begin inline asm
	{  cvt.f32.f16 %f64, %rs29;}

	// end inline asm
	fma.rn.f32 	%f96, %f92, %f64, %f91;
	// begin inline asm
	{  cvt.f32.f16 %f65, %rs30;}

	// end inline asm
	fma.rn.f32 	%f97, %f93, %f65, %f96;
	// begin inline asm
	{  cvt.f32.f16 %f66, %rs31;}

	// end inline asm
	fma.rn.f32 	%f98, %f94, %f66, %f97;
	// begin inline asm
	{  cvt.f32.f16 %f67, %rs32;}

	// end inline asm
	fma.rn.f32 	%f1139, %f95, %f67, %f98;
	add.s32 	%r7, %r314, 16;
	add.s64 	%rd226, %rd226, 32;
	add.s64 	%rd225, %rd225, 64;
	setp.lt.u32 	%p2, %r314, 48;
	mov.u32 	%r314, %r7;
	@%p2 bra 	$L__BB0_4;
	mul.f32 	%f99, %f33, %f1139;
	mul.wide.u32 	%rd106, %r313, 4;
	add.s64 	%rd107, %rd3, %rd106;
	st.local.f32 	[%rd107], %f99;
	max.f32 	%f1138, %f1138, %f99;
	add.s32 	%r313, %r313, 1;
	setp.ne.s32 	%p3, %r313, 512;
	@%p3 bra 	$L__BB0_3;
	add.s64 	%rd251, %rd3, 32;
	mov.f32 	%f1140, 0f00000000;
	mov.b32 	%r315, 0;
	mov.u64 	%rd227, %rd251;
$L__BB0_7:
	ld.local.v4.f32 	{%f101, %f102, %f103, %f104}, [%rd227+-32];
	sub.f32 	%f105, %f101, %f1138;
	mul.f32 	%f106, %f105, 0f3FB8AA3B;
	ex2.approx.f32 	%f107, %f106;
	add.f32 	%f108, %f1140, %f107;
	sub.f32 	%f109, %f102, %f1138;
	mul.f32 	%f110, %f109, 0f3FB8AA3B;
	ex2.approx.f32 	%f111, %f110;
	add.f32 	%f112, %f108, %f111;
	sub.f32 	%f113, %f103, %f1138;
	mul.f32 	%f114, %f113, 0f3FB8AA3B;
	ex2.approx.f32 	%f115, %f114;
	add.f32 	%f116, %f112, %f115;
	sub.f32 	%f117, %f104, %f1138;
	mul.f32 	%f118, %f117, 0f3FB8AA3B;
	ex2.approx.f32 	%f119, %f118;
	st.local.v4.f32 	[%rd227+-32], {%f107, %f111, %f115, %f119};
	add.f32 	%f120, %f116, %f119;
	ld.local.v4.f32 	{%f121, %f122, %f123, %f124}, [%rd227+-16];
	sub.f32 	%f125, %f121, %f1138;
	mul.f32 	%f126, %f125, 0f3FB8AA3B;
	ex2.approx.f32 	%f127, %f126;
	add.f32 	%f128, %f120, %f127;
	sub.f32 	%f129, %f122, %f1138;
	mul.f32 	%f130, %f129, 0f3FB8AA3B;
	ex2.approx.f32 	%f131, %f130;
	add.f32 	%f132, %f128, %f131;
	sub.f32 	%f133, %f123, %f1138;
	mul.f32 	%f134, %f133, 0f3FB8AA3B;
	ex2.approx.f32 	%f135, %f134;
	add.f32 	%f136, %f132, %f135;
	sub.f32 	%f137, %f124, %f1138;
	mul.f32 	%f138, %f137, 0f3FB8AA3B;
	ex2.approx.f32 	%f139, %f138;
	st.local.v4.f32 	[%rd227+-16], {%f127, %f131, %f135, %f139};
	add.f32 	%f140, %f136, %f139;
	ld.local.v4.f32 	{%f141, %f142, %f143, %f144}, [%rd227];
	sub.f32 	%f145, %f141, %f1138;
	mul.f32 	%f146, %f145, 0f3FB8AA3B;
	ex2.approx.f32 	%f147, %f146;
	add.f32 	%f148, %f140, %f147;
	sub.f32 	%f149, %f142, %f1138;
	mul.f32 	%f150, %f149, 0f3FB8AA3B;
	ex2.approx.f32 	%f151, %f150;
	add.f32 	%f152, %f148, %f151;
	sub.f32 	%f153, %f143, %f1138;
	mul.f32 	%f154, %f153, 0f3FB8AA3B;
	ex2.approx.f32 	%f155, %f154;
	add.f32 	%f156, %f152, %f155;
	sub.f32 	%f157, %f144, %f1138;
	mul.f32 	%f158, %f157, 0f3FB8AA3B;
	ex2.approx.f32 	%f159, %f158;
	st.local.v4.f32 	[%rd227], {%f147, %f151, %f155, %f159};
	add.f32 	%f160, %f156, %f159;
	ld.local.v4.f32 	{%f161, %f162, %f163, %f164}, [%rd227+16];
	sub.f32 	%f165, %f161, %f1138;
	mul.f32 	%f166, %f165, 0f3FB8AA3B;
	ex2.approx.f32 	%f167, %f166;
	add.f32 	%f168, %f160, %f167;
	sub.f32 	%f169, %f162, %f1138;
	mul.f32 	%f170, %f169, 0f3FB8AA3B;
	ex2.approx.f32 	%f171, %f170;
	add.f32 	%f172, %f168, %f171;
	sub.f32 	%f173, %f163, %f1138;
	mul.f32 	%f174, %f173, 0f3FB8AA3B;
	ex2.approx.f32 	%f175, %f174;
	add.f32 	%f176, %f172, %f175;
	sub.f32 	%f177, %f164, %f1138;
	mul.f32 	%f178, %f177, 0f3FB8AA3B;
	ex2.approx.f32 	%f179, %f178;
	st.local.v4.f32 	[%rd227+16], {%f167, %f171, %f175, %f179};
	add.f32 	%f1140, %f176, %f179;
	add.s32 	%r315, %r315, 16;
	add.s64 	%rd227, %rd227, 64;
	setp.ne.s32 	%p4, %r315, 512;
	@%p4 bra 	$L__BB0_7;
	mov.f32 	%f180, 0f3F800000;
	div.approx.f32 	%f7, %f180, %f1140;
	add.s64 	%rd252, %rd3, 64;
	mov.b32 	%r316, 0;
	mov.u64 	%rd228, %rd252;
$L__BB0_9:
	ld.local.v4.f32 	{%f181, %f182, %f183, %f184}, [%rd228+-64];
	mul.f32 	%f185, %f7, %f181;
	mul.f32 	%f186, %f7, %f182;
	mul.f32 	%f187, %f7, %f183;
	mul.f32 	%f188, %f7, %f184;
	st.local.v4.f32 	[%rd228+-64], {%f185, %f186, %f187, %f188};
	ld.local.v4.f32 	{%f189, %f190, %f191, %f192}, [%rd228+-48];
	mul.f32 	%f193, %f7, %f189;
	mul.f32 	%f194, %f7, %f190;
	mul.f32 	%f195, %f7, %f191;
	mul.f32 	%f196, %f7, %f192;
	st.local.v4.f32 	[%rd228+-48], {%f193, %f194, %f195, %f196};
	ld.local.v4.f32 	{%f197, %f198, %f199, %f200}, [%rd228+-32];
	mul.f32 	%f201, %f7, %f197;
	mul.f32 	%f202, %f7, %f198;
	mul.f32 	%f203, %f7, %f199;
	mul.f32 	%f204, %f7, %f200;
	st.local.v4.f32 	[%rd228+-32], {%f201, %f202, %f203, %f204};
	ld.local.v4.f32 	{%f205, %f206, %f207, %f208}, [%rd228+-16];
	mul.f32 	%f209, %f7, %f205;
	mul.f32 	%f210, %f7, %f206;
	mul.f32 	%f211, %f7, %f207;
	mul.f32 	%f212, %f7, %f208;
	st.local.v4.f32 	[%rd228+-16], {%f209, %f210, %f211, %f212};
	ld.local.v4.f32 	{%f213, %f214, %f215, %f216}, [%rd228];
	mul.f32 	%f217, %f7, %f213;
	mul.f32 	%f218, %f7, %f214;
	mul.f32 	%f219, %f7, %f215;
	mul.f32 	%f220, %f7, %f216;
	st.local.v4.f32 	[%rd228], {%f217, %f218, %f219, %f220};
	ld.local.v4.f32 	{%f221, %f222, %f223, %f224}, [%rd228+16];
	mul.f32 	%f225, %f7, %f221;
	mul.f32 	%f226, %f7, %f222;
	mul.f32 	%f227, %f7, %f223;
	mul.f32 	%f228, %f7, %f224;
	st.local.v4.f32 	[%rd228+16], {%f225, %f226, %f227, %f228};
	ld.local.v4.f32 	{%f229, %f230, %f231, %f232}, [%rd228+32];
	mul.f32 	%f233, %f7, %f229;
	mul.f32 	%f234, %f7, %f230;
	mul.f32 	%f235, %f7, %f231;
	mul.f32 	%f236, %f7, %f232;
	st.local.v4.f32 	[%rd228+32], {%f233, %f234, %f235, %f236};
	ld.local.v4.f32 	{%f237, %f238, %f239, %f240}, [%rd228+48];
	mul.f32 	%f241, %f7, %f237;
	mul.f32 	%f242, %f7, %f238;
	mul.f32 	%f243, %f7, %f239;
	mul.f32 	%f244, %f7, %f240;
	st.local.v4.f32 	[%rd228+48], {%f241, %f242, %f243, %f244};
	add.s32 	%r316, %r316, 32;
	add.s64 	%rd228, %rd228, 128;
	setp.ne.s32 	%p5, %r316, 512;
	@%p5 bra 	$L__BB0_9;
	mov.b32 	%r317, 0;
$L__BB0_11:
	.pragma "nounroll";
	mul.wide.u32 	%rd108, %r317, 4;
	add.s64 	%rd109, %rd4, %rd108;
	mov.f32 	%f245, 0f00000000;
	st.local.v4.f32 	[%rd109], {%f245, %f245, %f245, %f245};
	st.local.v4.f32 	[%rd109+16], {%f245, %f245, %f245, %f245};
	st.local.v4.f32 	[%rd109+32], {%f245, %f245, %f245, %f245};
	st.local.v4.f32 	[%rd109+48], {%f245, %f245, %f245, %f245};
	add.s32 	%r14, %r317, 16;
	setp.lt.u32 	%p6, %r317, 48;
	mov.u32 	%r317, %r14;
	@%p6 bra 	$L__BB0_11;
	cvta.to.global.u64 	%rd110, %rd92;
	add.s64 	%rd21, %rd110, %rd7;
	add.s64 	%rd255, %rd4, 32;
	mov.b32 	%r318, 0;
$L__BB0_13:
	mul.wide.u32 	%rd111, %r318, 4;
	add.s64 	%rd112, %rd3, %rd111;
	ld.local.f32 	%f8, [%rd112];
	mul.wide.u32 	%rd113, %r318, 128;
	add.s64 	%rd230, %rd21, %rd113;
	mov.b32 	%r319, 0;
	mov.u64 	%rd229, %rd255;
$L__BB0_14:
	.pragma "nounroll";
	ld.global.nc.v2.u32 	{%r105, %r106}, [%rd230+-16];
	mov.b32 	{%rs33, %rs34}, %r105;
	mov.b32 	{%rs35, %rs36}, %r106;
	// begin inline asm
	{  cvt.f32.f16 %f246, %rs33;}

	// end inline asm
	ld.local.v4.f32 	{%f262, %f263, %f264, %f265}, [%rd229+-32];
	fma.rn.f32 	%f266, %f8, %f246, %f262;
	// begin inline asm
	{  cvt.f32.f16 %f247, %rs34;}

	// end inline asm
	fma.rn.f32 	%f267, %f8, %f247, %f263;
	// begin inline asm
	{  cvt.f32.f16 %f248, %rs35;}

	// end inline asm
	fma.rn.f32 	%f268, %f8, %f248, %f264;
	// begin inline asm
	{  cvt.f32.f16 %f249, %rs36;}

	// end inline asm
	fma.rn.f32 	%f269, %f8, %f249, %f265;
	st.local.v4.f32 	[%rd229+-32], {%f266, %f267, %f268, %f269};
	ld.global.nc.v2.u32 	{%r107, %r108}, [%rd230+-8];
	mov.b32 	{%rs37, %rs38}, %r107;
	mov.b32 	{%rs39, %rs40}, %r108;
	// begin inline asm
	{  cvt.f32.f16 %f250, %rs37;}

	// end inline asm
	ld.local.v4.f32 	{%f270, %f271, %f272, %f273}, [%rd229+-16];
	fma.rn.f32 	%f274, %f8, %f250, %f270;
	// begin inline asm
	{  cvt.f32.f16 %f251, %rs38;}

	// end inline asm
	fma.rn.f32 	%f275, %f8, %f251, %f271;
	// begin inline asm
	{  cvt.f32.f16 %f252, %rs39;}

	// end inline asm
	fma.rn.f32 	%f276, %f8, %f252, %f272;
	// begin inline asm
	{  cvt.f32.f16 %f253, %rs40;}

	// end inline asm
	fma.rn.f32 	%f277, %f8, %f253, %f273;
	st.local.v4.f32 	[%rd229+-16], {%f274, %f275, %f276, %f277};
	ld.global.nc.v2.u32 	{%r109, %r110}, [%rd230];
	mov.b32 	{%rs41, %rs42}, %r109;
	mov.b32 	{%rs43, %rs44}, %r110;
	// begin inline asm
	{  cvt.f32.f16 %f254, %rs41;}

	// end inline asm
	ld.local.v4.f32 	{%f278, %f279, %f280, %f281}, [%rd229];
	fma.rn.f32 	%f282, %f8, %f254, %f278;
	// begin inline asm
	{  cvt.f32.f16 %f255, %rs42;}

	// end inline asm
	fma.rn.f32 	%f283, %f8, %f255, %f279;
	// begin inline asm
	{  cvt.f32.f16 %f256, %rs43;}

	// end inline asm
	fma.rn.f32 	%f284, %f8, %f256, %f280;
	// begin inline asm
	{  cvt.f32.f16 %f257, %rs44;}

	// end inline asm
	fma.rn.f32 	%f285, %f8, %f257, %f281;
	st.local.v4.f32 	[%rd229], {%f282, %f283, %f284, %f285};
	ld.global.nc.v2.u32 	{%r111, %r112}, [%rd230+8];
	mov.b32 	{%rs45, %rs46}, %r111;
	mov.b32 	{%rs47, %rs48}, %r112;
	// begin inline asm
	{  cvt.f32.f16 %f258, %rs45;}

	// end inline asm
	ld.local.v4.f32 	{%f286, %f287, %f288, %f289}, [%rd229+16];
	fma.rn.f32 	%f290, %f8, %f258, %f286;
	// begin inline asm
	{  cvt.f32.f16 %f259, %rs46;}

	// end inline asm
	fma.rn.f32 	%f291, %f8, %f259, %f287;
	// begin inline asm
	{  cvt.f32.f16 %f260, %rs47;}

	// end inline asm
	fma.rn.f32 	%f292, %f8, %f260, %f288;
	// begin inline asm
	{  cvt.f32.f16 %f261, %rs48;}

	// end inline asm
	fma.rn.f32 	%f293, %f8, %f261, %f289;
	st.local.v4.f32 	[%rd229+16], {%f290, %f291, %f292, %f293};
	add.s32 	%r17, %r319, 16;
	add.s64 	%rd230, %rd230, 32;
	add.s64 	%rd229, %rd229, 64;
	setp.lt.u32 	%p7, %r319, 48;
	mov.u32 	%r319, %r17;
	@%p7 bra 	$L__BB0_14;
	add.s32 	%r318, %r318, 1;
	setp.ne.s32 	%p8, %r318, 512;
	@%p8 bra 	$L__BB0_13;
	mul.wide.u32 	%rd114, %r1, 128;
	add.s64 	%rd28, %rd114, %rd6;
	add.s64 	%rd115, %rd28, %rd93;
	add.s64 	%rd232, %rd115, 30;
	mov.b32 	%r320, 0;
	mov.u64 	%rd231, %rd255;
$L__BB0_17:
	.pragma "nounroll";
	ld.local.v4.f32 	{%f294, %f295, %f296, %f297}, [%rd231+-32];
	// begin inline asm
	{ cvt.rn.f16x2.f32 %r114, %f295, %f294; }

	// end inline asm
	mov.b32 	{%rs49, %rs50}, %r114;
	// begin inline asm
	{ cvt.rn.f16x2.f32 %r115, %f297, %f296; }

	// end inline asm
	mov.b32 	{%rs51, %rs52}, %r115;
	add.s64 	%rd116, %rd232, -30;
	mov.b32 	%r137, 1;
	// begin inline asm
	{
	  .reg .pred p;
	  setp.ne.s32 p, %r137, 0;
	  @p st.global.u16 [%rd116], %rs49;
	}
	// end inline asm
	add.s64 	%rd117, %rd232, -28;
	// begin inline asm
	{
	  .reg .pred p;
	  setp.ne.s32 p, %r137, 0;
	  @p st.global.u16 [%rd117], %rs50;
	}
	// end inline asm
	add.s64 	%rd118, %rd232, -26;
	// begin inline asm
	{
	  .reg .pred p;
	  setp.ne.s32 p, %r137, 0;
	  @p st.global.u16 [%rd118], %rs51;
	}
	// end inline asm
	add.s64 	%rd119, %rd232, -24;
	// begin inline asm
	{
	  .reg .pred p;
	  setp.ne.s32 p, %r137, 0;
	  @p st.global.u16 [%rd119], %rs52;
	}
	// end inline asm
	ld.local.v4.f32 	{%f298, %f299, %f300, %f301}, [%rd231+-16];
	// begin inline asm
	{ cvt.rn.f16x2.f32 %r120, %f299, %f298; }

	// end inline asm
	mov.b32 	{%rs53, %rs54}, %r120;
	// begin inline asm
	{ cvt.rn.f16x2.f32 %r121, %f301, %f300; }

	// end inline asm
	mov.b32 	{%rs55, %rs56}, %r121;
	add.s64 	%rd120, %rd232, -22;
	// begin inline asm
	{
	  .reg .pred p;
	  setp.ne.s32 p, %r137, 0;
	  @p st.global.u16 [%rd120], %rs53;
	}
	// end inline asm
	add.s64 	%rd121, %rd232, -20;
	// begin inline asm
	{
	  .reg .pred p;
	  setp.ne.s32 p, %r137, 0;
	  @p st.global.u16 [%rd121], %rs54;
	}
	// end inline asm
	add.s64 	%rd122, %rd232, -18;
	// begin inline asm
	{
	  .reg .pred p;
	  setp.ne.s32 p, %r137, 0;
	  @p st.global.u16 [%rd122], %rs55;
	}
	// end inline asm
	add.s64 	%rd123, %rd232, -16;
	// begin inline asm
	{
	  .reg .pred p;
	  setp.ne.s32 p, %r137, 0;
	  @p st.global.u16 [%rd123], %rs56;
	}
	// end inline asm
	ld.local.v4.f32 	{%f302, %f303, %f304, %f305}, [%rd231];
	// begin inline asm
	{ cvt.rn.f16x2.f32 %r126, %f303, %f302; }

	// end inline asm
	mov.b32 	{%rs57, %rs58}, %r126;
	// begin inline asm
	{ cvt.rn.f16x2.f32 %r127, %f305, %f304; }

	// end inline asm
	mov.b32 	{%rs59, %rs60}, %r127;
	add.s64 	%rd124, %rd232, -14;
	// begin inline asm
	{
	  .reg .pred p;
	  setp.ne.s32 p, %r137, 0;
	  @p st.global.u16 [%rd124], %rs57;
	}
	// end inline asm
	add.s64 	%rd125, %rd232, -12;
	// begin inline asm
	{
	  .reg .pred p;
	  setp.ne.s32 p, %r137, 0;
	  @p st.global.u16 [%rd125], %rs58;
	}
	// end inline asm
	add.s64 	%rd126, %rd232, -10;
	// begin inline asm
	{
	  .reg .pred p;
	  setp.ne.s32 p, %r137, 0;
	  @p st.global.u16 [%rd126], %rs59;
	}
	// end inline asm
	add.s64 	%rd127, %rd232, -8;
	// begin inline asm
	{
	  .reg .pred p;
	  setp.ne.s32 p, %r137, 0;
	  @p st.global.u16 [%rd127], %rs60;
	}
	// end inline asm
	ld.local.v4.f32 	{%f306, %f307, %f308, %f309}, [%rd231+16];
	// begin inline asm
	{ cvt.rn.f16x2.f32 %r132, %f307, %f306; }

	// end inline asm
	mov.b32 	{%rs61, %rs62}, %r132;
	// begin inline asm
	{ cvt.rn.f16x2.f32 %r133, %f309, %f308; }

	// end inline asm
	mov.b32 	{%rs63, %rs64}, %r133;
	add.s64 	%rd128, %rd232, -6;
	// begin inline asm
	{
	  .reg .pred p;
	  setp.ne.s32 p, %r137, 0;
	  @p st.global.u16 [%rd128], %rs61;
	}
	// end inline asm
	add.s64 	%rd129, %rd232, -4;
	// begin inline asm
	{
	  .reg .pred p;
	  setp.ne.s32 p, %r137, 0;
	  @p st.global.u16 [%rd129], %rs62;
	}
	// end inline asm
	add.s64 	%rd130, %rd232, -2;
	// begin inline asm
	{
	  .reg .pred p;
	  setp.ne.s32 p, %r137, 0;
	  @p st.global.u16 [%rd130], %rs63;
	}
	// end inline asm
	// begin inline asm
	{
	  .reg .pred p;
	  setp.ne.s32 p, %r137, 0;
	  @p st.global.u16 [%rd232], %rs64;
	}
	// end inline asm
	add.s32 	%r20, %r320, 16;
	add.s64 	%rd232, %rd232, 32;
	add.s64 	%rd231, %rd231, 64;
	setp.lt.u32 	%p9, %r320, 48;
	mov.u32 	%r320, %r20;
	@%p9 bra 	$L__BB0_17;
	mov.b32 	%r321, 0;
$L__BB0_19:
	.pragma "nounroll";
	add.s32 	%r139, %r321, %r2;
	cvt.u64.u32 	%rd132, %r139;
	add.s64 	%rd133, %rd132, %rd5;
	shl.b64 	%rd134, %rd133, 1;
	add.s64 	%rd135, %rd1, %rd134;
	ld.global.nc.v2.u32 	{%r140, %r141}, [%rd135+16384];
	mov.b32 	{%rs65, %rs66}, %r140;
	mov.b32 	{%rs67, %rs68}, %r141;
	// begin inline asm
	{  cvt.f32.f16 %f310, %rs65;}

	// end inline asm
	mul.wide.u32 	%rd136, %r321, 4;
	add.s64 	%rd137, %rd2, %rd136;
	// begin inline asm
	{  cvt.f32.f16 %f311, %rs66;}

	// end inline asm
	// begin inline asm
	{  cvt.f32.f16 %f312, %rs67;}

	// end inline asm
	// begin inline asm
	{  cvt.f32.f16 %f313, %rs68;}

	// end inline asm
	st.local.v4.f32 	[%rd137], {%f310, %f311, %f312, %f313};
	ld.global.nc.v2.u32 	{%r142, %r143}, [%rd135+16392];
	mov.b32 	{%rs69, %rs70}, %r142;
	mov.b32 	{%rs71, %rs72}, %r143;
	// begin inline asm
	{  cvt.f32.f16 %f314, %rs69;}

	// end inline asm
	// begin inline asm
	{  cvt.f32.f16 %f315, %rs70;}

	// end inline asm
	// begin inline asm
	{  cvt.f32.f16 %f316, %rs71;}

	// end inline asm
	// begin inline asm
	{  cvt.f32.f16 %f317, %rs72;}

	// end inline asm
	st.local.v4.f32 	[%rd137+16], {%f314, %f315, %f316, %f317};
	ld.global.nc.v2.u32 	{%r144, %r145}, [%rd135+16400];
	mov.b32 	{%rs73, %rs74}, %r144;
	mov.b32 	{%rs75, %rs76}, %r145;
	// begin inline asm
	{  cvt.f32.f16 %f318, %rs73;}

	// end inline asm
	// begin inline asm
	{  cvt.f32.f16 %f319, %rs74;}

	// end inline asm
	// begin inline asm
	{  cvt.f32.f16 %f320, %rs75;}

	// end inline asm
	// begin inline asm
	{  cvt.f32.f16 %f321, %rs76;}

	// end inline asm
	st.local.v4.f32 	[%rd137+32], {%f318, %f319, %f320, %f321};
	ld.global.nc.v2.u32 	{%r146, %r147}, [%rd135+16408];
	mov.b32 	{%rs77, %rs78}, %r146;
	mov.b32 	{%rs79, %rs80}, %r147;
	// begin inline asm
	{  cvt.f32.f16 %f322, %rs77;}

	// end inline asm
	// begin inline asm
	{  cvt.f32.f16 %f323, %rs78;}

	// end inline asm
	// begin inline asm
	{  cvt.f32.f16 %f324, %rs79;}

	// end inline asm
	// begin inline asm
	{  cvt.f32.f16 %f325, %rs80;}

	// end inline asm
	st.local.v4.f32 	[%rd137+48], {%f322, %f323, %f324, %f325};
	add.s32 	%r22, %r321, 16;
	setp.lt.u32 	%p10, %r321, 48;
	mov.u32 	%r321, %r22;
	@%p10 bra 	$L__BB0_19;
	mov.f32 	%f1141, 0fC61C4000;
	mov.b32 	%r322, 0;
$L__BB0_21:
	mul.wide.u32 	%rd138, %r322, 128;
	add.s64 	%rd234, %rd8, %rd138;
	mov.f32 	%f1142, 0f00000000;
	mov.b32 	%r323, 0;
	mov.u64 	%rd233, %rd9;
$L__BB0_22:
	.pragma "nounroll";
	ld.global.nc.v2.u32 	{%r150, %r151}, [%rd234+-16];
	mov.b32 	{%rs81, %rs82}, %r150;
	mov.b32 	{%rs83, %rs84}, %r151;
	ld.local.v4.f32 	{%f344, %f345, %f346, %f347}, [%rd233+-32];
	// begin inline asm
	{  cvt.f32.f16 %f328, %rs81;}

	// end inline asm
	fma.rn.f32 	%f348, %f344, %f328, %f1142;
	// begin inline asm
	{  cvt.f32.f16 %f329, %rs82;}

	// end inline asm
	fma.rn.f32 	%f349, %f345, %f329, %f348;
	// begin inline asm
	{  cvt.f32.f16 %f330, %rs83;}

	// end inline asm
	fma.rn.f32 	%f350, %f346, %f330, %f349;
	// begin inline asm
	{  cvt.f32.f16 %f331, %rs84;}

	// end inline asm
	fma.rn.f32 	%f351, %f347, %f331, %f350;
	ld.global.nc.v2.u32 	{%r152, %r153}, [%rd234+-8];
	mov.b32 	{%rs85, %rs86}, %r152;
	mov.b32 	{%rs87, %rs88}, %r153;
	ld.local.v4.f32 	{%f352, %f353, %f354, %f355}, [%rd233+-16];
	// begin inline asm
	{  cvt.f32.f16 %f332, %rs85;}

	// end inline asm
	fma.rn.f32 	%f356, %f352, %f332, %f351;
	// begin inline asm
	{  cvt.f32.f16 %f333, %rs86;}

	// end inline asm
	fma.rn.f32 	%f357, %f353, %f333, %f356;
	// begin inline asm
	{  cvt.f32.f16 %f334, %rs87;}

	// end inline asm
	fma.rn.f32 	%f358, %f354, %f334, %f357;
	// begin inline asm
	{  cvt.f32.f16 %f335, %rs88;}

	// end inline asm
	fma.rn.f32 	%f359, %f355, %f335, %f358;
	ld.global.nc.v2.u32 	{%r154, %r155}, [%rd234];
	mov.b32 	{%rs89, %rs90}, %r154;
	mov.b32 	{%rs91, %rs92}, %r155;
	ld.local.v4.f32 	{%f360, %f361, %f362, %f363}, [%rd233];
	// begin inline asm
	{  cvt.f32.f16 %f336, %rs89;}

	// end inline asm
	fma.rn.f32 	%f364, %f360, %f336, %f359;
	// begin inline asm
	{  cvt.f32.f16 %f337, %rs90;}

	// end inline asm
	fma.rn.f32 	%f365, %f361, %f337, %f364;
	// begin inline asm
	{  cvt.f32.f16 %f338, %rs91;}

	// end inline asm
	fma.rn.f32 	%f366, %f362, %f338, %f365;
	// begin inline asm
	{  cvt.f32.f16 %f339, %rs92;}

	// end inline asm
	fma.rn.f32 	%f367, %f363, %f339, %f366;
	ld.global.nc.v2.u32 	{%r156, %r157}, [%rd234+8];
	mov.b32 	{%rs93, %rs94}, %r156;
	mov.b32 	{%rs95, %rs96}, %r157;
	ld.local.v4.f32 	{%f368, %f369, %f370, %f371}, [%rd233+16];
	// begin inline asm
	{  cvt.f32.f16 %f340, %rs93;}

	// end inline asm
	fma.rn.f32 	%f372, %f368, %f340, %f367;
	// begin inline asm
	{  cvt.f32.f16 %f341, %rs94;}

	// end inline asm
	fma.rn.f32 	%f373, %f369, %f341, %f372;
	// begin inline asm
	{  cvt.f32.f16 %f342, %rs95;}

	// end inline asm
	fma.rn.f32 	%f374, %f370, %f342, %f373;
	// begin inline asm
	{  cvt.f32.f16 %f343, %rs96;}

	// end inline asm
	fma.rn.f32 	%f1142, %f371, %f343, %f374;
	add.s32 	%r25, %r323, 16;
	add.s64 	%rd234, %rd234, 32;
	add.s64 	%rd233, %rd233, 64;
	setp.lt.u32 	%p11, %r323, 48;
	mov.u32 	%r323, %r25;
	@%p11 bra 	$L__BB0_22;
	mul.f32 	%f375, %f33, %f1142;
	mul.wide.u32 	%rd139, %r322, 4;
	add.s64 	%rd140, %rd3, %rd139;
	st.local.f32 	[%rd140], %f375;
	max.f32 	%f1141, %f1141, %f375;
	add.s32 	%r322, %r322, 1;
	setp.ne.s32 	%p12, %r322, 512;
	@%p12 bra 	$L__BB0_21;
	mov.f32 	%f1143, 0f00000000;
	mov.b32 	%r324, 0;
	mov.u64 	%rd235, %rd251;
$L__BB0_25:
	ld.local.v4.f32 	{%f377, %f378, %f379, %f380}, [%rd235+-32];
	sub.f32 	%f381, %f377, %f1141;
	mul.f32 	%f382, %f381, 0f3FB8AA3B;
	ex2.approx.f32 	%f383, %f382;
	add.f32 	%f384, %f1143, %f383;
	sub.f32 	%f385, %f378, %f1141;
	mul.f32 	%f386, %f385, 0f3FB8AA3B;
	ex2.approx.f32 	%f387, %f386;
	add.f32 	%f388, %f384, %f387;
	sub.f32 	%f389, %f379, %f1141;
	mul.f32 	%f390, %f389, 0f3FB8AA3B;
	ex2.approx.f32 	%f391, %f390;
	add.f32 	%f392, %f388, %f391;
	sub.f32 	%f393, %f380, %f1141;
	mul.f32 	%f394, %f393, 0f3FB8AA3B;
	ex2.approx.f32 	%f395, %f394;
	st.local.v4.f32 	[%rd235+-32], {%f383, %f387, %f391, %f395};
	add.f32 	%f396, %f392, %f395;
	ld.local.v4.f32 	{%f397, %f398, %f399, %f400}, [%rd235+-16];
	sub.f32 	%f401, %f397, %f1141;
	mul.f32 	%f402, %f401, 0f3FB8AA3B;
	ex2.approx.f32 	%f403, %f402;
	add.f32 	%f404, %f396, %f403;
	sub.f32 	%f405, %f398, %f1141;
	mul.f32 	%f406, %f405, 0f3FB8AA3B;
	ex2.approx.f32 	%f407, %f406;
	add.f32 	%f408, %f404, %f407;
	sub.f32 	%f409, %f399, %f1141;
	mul.f32 	%f410, %f409, 0f3FB8AA3B;
	ex2.approx.f32 	%f411, %f410;
	add.f32 	%f412, %f408, %f411;
	sub.f32 	%f413, %f400, %f1141;
	mul.f32 	%f414, %f413, 0f3FB8AA3B;
	ex2.approx.f32 	%f415, %f414;
	st.local.v4.f32 	[%rd235+-16], {%f403, %f407, %f411, %f415};
	add.f32 	%f416, %f412, %f415;
	ld.local.v4.f32 	{%f417, %f418, %f419, %f420}, [%rd235];
	sub.f32 	%f421, %f417, %f1141;
	mul.f32 	%f422, %f421, 0f3FB8AA3B;
	ex2.approx.f32 	%f423, %f422;
	add.f32 	%f424, %f416, %f423;
	sub.f32 	%f425, %f418, %f1141;
	mul.f32 	%f426, %f425, 0f3FB8AA3B;
	ex2.approx.f32 	%f427, %f426;
	add.f32 	%f428, %f424, %f427;
	sub.f32 	%f429, %f419, %f1141;
	mul.f32 	%f430, %f429, 0f3FB8AA3B;
	ex2.approx.f32 	%f431, %f430;
	add.f32 	%f432, %f428, %f431;
	sub.f32 	%f433, %f420, %f1141;
	mul.f32 	%f434, %f433, 0f3FB8AA3B;
	ex2.approx.f32 	%f435, %f434;
	st.local.v4.f32 	[%rd235], {%f423, %f427, %f431, %f435};
	add.f32 	%f436, %f432, %f435;
	ld.local.v4.f32 	{%f437, %f438, %f439, %f440}, [%rd235+16];
	sub.f32 	%f441, %f437, %f1141;
	mul.f32 	%f442, %f441, 0f3FB8AA3B;
	ex2.approx.f32 	%f443, %f442;
	add.f32 	%f444, %f436, %f443;
	sub.f32 	%f445, %f438, %f1141;
	mul.f32 	%f446, %f445, 0f3FB8AA3B;
	ex2.approx.f32 	%f447, %f446;
	add.f32 	%f448, %f444, %f447;
	sub.f32 	%f449, %f439, %f1141;
	mul.f32 	%f450, %f449, 0f3FB8AA3B;
	ex2.approx.f32 	%f451, %f450;
	add.f32 	%f452, %f448, %f451;
	sub.f32 	%f453, %f440, %f1141;
	mul.f32 	%f454, %f453, 0f3FB8AA3B;
	ex2.approx.f32 	%f455, %f454;
	st.local.v4.f32 	[%rd235+16], {%f443, %f447, %f451, %f455};
	add.f32 	%f1143, %f452, %f455;
	add.s32 	%r324, %r324, 16;
	add.s64 	%rd235, %rd235, 64;
	setp.ne.s32 	%p13, %r324, 512;
	@%p13 bra 	$L__BB0_25;
	mov.f32 	%f456, 0f3F800000;
	div.approx.f32 	%f15, %f456, %f1143;
	mov.b32 	%r325, 0;
	mov.u64 	%rd236, %rd252;
$L__BB0_27:
	ld.local.v4.f32 	{%f457, %f458, %f459, %f460}, [%rd236+-64];
	mul.f32 	%f461, %f15, %f457;
	mul.f32 	%f462, %f15, %f458;
	mul.f32 	%f463, %f15, %f459;
	mul.f32 	%f464, %f15, %f460;
	st.local.v4.f32 	[%rd236+-64], {%f461, %f462, %f463, %f464};
	ld.local.v4.f32 	{%f465, %f466, %f467, %f468}, [%rd236+-48];
	mul.f32 	%f469, %f15, %f465;
	mul.f32 	%f470, %f15, %f466;
	mul.f32 	%f471, %f15, %f467;
	mul.f32 	%f472, %f15, %f468;
	st.local.v4.f32 	[%rd236+-48], {%f469, %f470, %f471, %f472};
	ld.local.v4.f32 	{%f473, %f474, %f475, %f476}, [%rd236+-32];
	mul.f32 	%f477, %f15, %f473;
	mul.f32 	%f478, %f15, %f474;
	mul.f32 	%f479, %f15, %f475;
	mul.f32 	%f480, %f15, %f476;
	st.local.v4.f32 	[%rd236+-32], {%f477, %f478, %f479, %f480};
	ld.local.v4.f32 	{%f481, %f482, %f483, %f484}, [%rd236+-16];
	mul.f32 	%f485, %f15, %f481;
	mul.f32 	%f486, %f15, %f482;
	mul.f32 	%f487, %f15, %f483;
	mul.f32 	%f488, %f15, %f484;
	st.local.v4.f32 	[%rd236+-16], {%f485, %f486, %f487, %f488};
	ld.local.v4.f32 	{%f489, %f490, %f491, %f492}, [%rd236];
	mul.f32 	%f493, %f15, %f489;
	mul.f32 	%f494, %f15, %f490;
	mul.f32 	%f495, %f15, %f491;
	mul.f32 	%f496, %f15, %f492;
	st.local.v4.f32 	[%rd236], {%f493, %f494, %f495, %f496};
	ld.local.v4.f32 	{%f497, %f498, %f499, %f500}, [%rd236+16];
	mul.f32 	%f501, %f15, %f497;
	mul.f32 	%f502, %f15, %f498;
	mul.f32 	%f503, %f15, %f499;
	mul.f32 	%f504, %f15, %f500;
	st.local.v4.f32 	[%rd236+16], {%f501, %f502, %f503, %f504};
	ld.local.v4.f32 	{%f505, %f506, %f507, %f508}, [%rd236+32];
	mul.f32 	%f509, %f15, %f505;
	mul.f32 	%f510, %f15, %f506;
	mul.f32 	%f511, %f15, %f507;
	mul.f32 	%f512, %f15, %f508;
	st.local.v4.f32 	[%rd236+32], {%f509, %f510, %f511, %f512};
	ld.local.v4.f32 	{%f513, %f514, %f515, %f516}, [%rd236+48];
	mul.f32 	%f517, %f15, %f513;
	mul.f32 	%f518, %f15, %f514;
	mul.f32 	%f519, %f15, %f515;
	mul.f32 	%f520, %f15, %f516;
	st.local.v4.f32 	[%rd236+48], {%f517, %f518, %f519, %f520};
	add.s32 	%r325, %r325, 32;
	add.s64 	%rd236, %rd236, 128;
	setp.ne.s32 	%p14, %r325, 512;
	@%p14 bra 	$L__BB0_27;
	mov.b32 	%r326, 0;
$L__BB0_29:
	.pragma "nounroll";
	mul.wide.u32 	%rd141, %r326, 4;
	add.s64 	%rd142, %rd4, %rd141;
	mov.f32 	%f521, 0f00000000;
	st.local.v4.f32 	[%rd142], {%f521, %f521, %f521, %f521};
	st.local.v4.f32 	[%rd142+16], {%f521, %f521, %f521, %f521};
	st.local.v4.f32 	[%rd142+32], {%f521, %f521, %f521, %f521};
	st.local.v4.f32 	[%rd142+48], {%f521, %f521, %f521, %f521};
	add.s32 	%r32, %r326, 16;
	setp.lt.u32 	%p15, %r326, 48;
	mov.u32 	%r326, %r32;
	@%p15 bra 	$L__BB0_29;
	mov.b32 	%r327, 0;
$L__BB0_31:
	mul.wide.u32 	%rd143, %r327, 4;
	add.s64 	%rd144, %rd3, %rd143;
	ld.local.f32 	%f16, [%rd144];
	mul.wide.u32 	%rd145, %r327, 128;
	add.s64 	%rd238, %rd21, %rd145;
	mov.b32 	%r328, 0;
	mov.u64 	%rd237, %rd255;
$L__BB0_32:
	.pragma "nounroll";
	ld.global.nc.v2.u32 	{%r163, %r164}, [%rd238+-16];
	mov.b32 	{%rs97, %rs98}, %r163;
	mov.b32 	{%rs99, %rs100}, %r164;
	// begin inline asm
	{  cvt.f32.f16 %f522, %rs97;}

	// end inline asm
	ld.local.v4.f32 	{%f538, %f539, %f540, %f541}, [%rd237+-32];
	fma.rn.f32 	%f542, %f16, %f522, %f538;
	// begin inline asm
	{  cvt.f32.f16 %f523, %rs98;}

	// end inline asm
	fma.rn.f32 	%f543, %f16, %f523, %f539;
	// begin inline asm
	{  cvt.f32.f16 %f524, %rs99;}

	// end inline asm
	fma.rn.f32 	%f544, %f16, %f524, %f540;
	// begin inline asm
	{  cvt.f32.f16 %f525, %rs100;}

	// end inline asm
	fma.rn.f32 	%f545, %f16, %f525, %f541;
	st.local.v4.f32 	[%rd237+-32], {%f542, %f543, %f544, %f545};
	ld.global.nc.v2.u32 	{%r165, %r166}, [%rd238+-8];
	mov.b32 	{%rs101, %rs102}, %r165;
	mov.b32 	{%rs103, %rs104}, %r166;
	// begin inline asm
	{  cvt.f32.f16 %f526, %rs101;}

	// end inline asm
	ld.local.v4.f32 	{%f546, %f547, %f548, %f549}, [%rd237+-16];
	fma.rn.f32 	%f550, %f16, %f526, %f546;
	// begin inline asm
	{  cvt.f32.f16 %f527, %rs102;}

	// end inline asm
	fma.rn.f32 	%f551, %f16, %f527, %f547;
	// begin inline asm
	{  cvt.f32.f16 %f528, %rs103;}

	// end inline asm
	fma.rn.f32 	%f552, %f16, %f528, %f548;
	// begin inline asm
	{  cvt.f32.f16 %f529, %rs104;}

	// end inline asm
	fma.rn.f32 	%f553, %f16, %f529, %f549;
	st.local.v4.f32 	[%rd237+-16], {%f550, %f551, %f552, %f553};
	ld.global.nc.v2.u32 	{%r167, %r168}, [%rd238];
	mov.b32 	{%rs105, %rs106}, %r167;
	mov.b32 	{%rs107, %rs108}, %r168;
	// begin inline asm
	{  cvt.f32.f16 %f530, %rs105;}

	// end inline asm
	ld.local.v4.f32 	{%f554, %f555, %f556, %f557}, [%rd237];
	fma.rn.f32 	%f558, %f16, %f530, %f554;
	// begin inline asm
	{  cvt.f32.f16 %f531, %rs106;}

	// end inline asm
	fma.rn.f32 	%f559, %f16, %f531, %f555;
	// begin inline asm
	{  cvt.f32.f16 %f532, %rs107;}

	// end inline asm
	fma.rn.f32 	%f560, %f16, %f532, %f556;
	// begin inline asm
	{  cvt.f32.f16 %f533, %rs108;}

	// end inline asm
	fma.rn.f32 	%f561, %f16, %f533, %f557;
	st.local.v4.f32 	[%rd237], {%f558, %f559, %f560, %f561};
	ld.global.nc.v2.u32 	{%r169, %r170}, [%rd238+8];
	mov.b32 	{%rs109, %rs110}, %r169;
	mov.b32 	{%rs111, %rs112}, %r170;
	// begin inline asm
	{  cvt.f32.f16 %f534, %rs109;}

	// end inline asm
	ld.local.v4.f32 	{%f562, %f563, %f564, %f565}, [%rd237+16];
	fma.rn.f32 	%f566, %f16, %f534, %f562;
	// begin inline asm
	{  cvt.f32.f16 %f535, %rs110;}

	// end inline asm
	fma.rn.f32 	%f567, %f16, %f535, %f563;
	// begin inline asm
	{  cvt.f32.f16 %f536, %rs111;}

	// end inline asm
	fma.rn.f32 	%f568, %f16, %f536, %f564;
	// begin inline asm
	{  cvt.f32.f16 %f537, %rs112;}

	// end inline asm
	fma.rn.f32 	%f569, %f16, %f537, %f565;
	st.local.v4.f32 	[%rd237+16], {%f566, %f567, %f568, %f569};
	add.s32 	%r35, %r328, 16;
	add.s64 	%rd238, %rd238, 32;
	add.s64 	%rd237, %rd237, 64;
	setp.lt.u32 	%p16, %r328, 48;
	mov.u32 	%r328, %r35;
	@%p16 bra 	$L__BB0_32;
	add.s32 	%r327, %r327, 1;
	setp.ne.s32 	%p17, %r327, 512;
	@%p17 bra 	$L__BB0_31;
	add.s64 	%rd240, %rd115, 16414;
	mov.b32 	%r329, 0;
	mov.u64 	%rd239, %rd255;
$L__BB0_35:
	.pragma "nounroll";
	ld.local.v4.f32 	{%f570, %f571, %f572, %f573}, [%rd239+-32];
	// begin inline asm
	{ cvt.rn.f16x2.f32 %r172, %f571, %f570; }

	// end inline asm
	mov.b32 	{%rs113, %rs114}, %r172;
	// begin inline asm
	{ cvt.rn.f16x2.f32 %r173, %f573, %f572; }

	// end inline asm
	mov.b32 	{%rs115, %rs116}, %r173;
	add.s64 	%rd147, %rd240, -30;
	mov.b32 	%r195, 1;
	// begin inline asm
	{
	  .reg .pred p;
	  setp.ne.s32 p, %r195, 0;
	  @p st.global.u16 [%rd147], %rs113;
	}
	// end inline asm
	add.s64 	%rd148, %rd240, -28;
	// begin inline asm
	{
	  .reg .pred p;
	  setp.ne.s32 p, %r195, 0;
	  @p st.global.u16 [%rd148], %rs114;
	}
	// end inline asm
	add.s64 	%rd149, %rd240, -26;
	// begin inline asm
	{
	  .reg .pred p;
	  setp.ne.s32 p, %r195, 0;
	  @p st.global.u16 [%rd149], %rs115;
	}
	// end inline asm
	add.s64 	%rd150, %rd240, -24;
	// begin inline asm
	{
	  .reg .pred p;
	  setp.ne.s32 p, %r195, 0;
	  @p st.global.u16 [%rd150], %rs116;
	}
	// end inline asm
	ld.local.v4.f32 	{%f574, %f575, %f576, %f577}, [%rd239+-16];
	// begin inline asm
	{ cvt.rn.f16x2.f32 %r178, %f575, %f574; }

	// end inline asm
	mov.b32 	{%rs117, %rs118}, %r178;
	// begin inline asm
	{ cvt.rn.f16x2.f32 %r179, %f577, %f576; }

	// end inline asm
	mov.b32 	{%rs119, %rs120}, %r179;
	add.s64 	%rd151, %rd240, -22;
	// begin inline asm
	{
	  .reg .pred p;
	  setp.ne.s32 p, %r195, 0;
	  @p st.global.u16 [%rd151], %rs117;
	}
	// end inline asm
	add.s64 	%rd152, %rd240, -20;
	// begin inline asm
	{
	  .reg .pred p;
	  setp.ne.s32 p, %r195, 0;
	  @p st.global.u16 [%rd152], %rs118;
	}
	// end inline asm
	add.s64 	%rd153, %rd240, -18;
	// begin inline asm
	{
	  .reg .pred p;
	  setp.ne.s32 p, %r195, 0;
	  @p st.global.u16 [%rd153], %rs119;
	}
	// end inline asm
	add.s64 	%rd154, %rd240, -16;
	// begin inline asm
	{
	  .reg .pred p;
	  setp.ne.s32 p, %r195, 0;
	  @p st.global.u16 [%rd154], %rs120;
	}
	// end inline asm
	ld.local.v4.f32 	{%f578, %f579, %f580, %f581}, [%rd239];
	// begin inline asm
	{ cvt.rn.f16x2.f32 %r184, %f579, %f578; }

	// end inline asm
	mov.b32 	{%rs121, %rs122}, %r184;
	// begin inline asm
	{ cvt.rn.f16x2.f32 %r185, %f581, %f580; }

	// end inline asm
	mov.b32 	{%rs123, %rs124}, %r185;
	add.s64 	%rd155, %rd240, -14;
	// begin inline asm
	{
	  .reg .pred p;
	  setp.ne.s32 p, %r195, 0;
	  @p st.global.u16 [%rd155], %rs121;
	}
	// end inline asm
	add.s64 	%rd156, %rd240, -12;
	// begin inline asm
	{
	  .reg .pred p;
	  setp.ne.s32 p, %r195, 0;
	  @p st.global.u16 [%rd156], %rs122;
	}
	// end inline asm
	add.s64 	%rd157, %rd240, -10;
	// begin inline asm
	{
	  .reg .pred p;
	  setp.ne.s32 p, %r195, 0;
	  @p st.global.u16 [%rd157], %rs123;
	}
	// end inline asm
	add.s64 	%rd158, %rd240, -8;
	// begin inline asm
	{
	  .reg .pred p;
	  setp.ne.s32 p, %r195, 0;
	  @p st.global.u16 [%rd158], %rs124;
	}
	// end inline asm
	ld.local.v4.f32 	{%f582, %f583, %f584, %f585}, [%rd239+16];
	// begin inline asm
	{ cvt.rn.f16x2.f32 %r190, %f583, %f582; }

	// end inline asm
	mov.b32 	{%rs125, %rs126}, %r190;
	// begin inline asm
	{ cvt.rn.f16x2.f32 %r191, %f585, %f584; }

	// end inline asm
	mov.b32 	{%rs127, %rs128}, %r191;
	add.s64 	%rd159, %rd240, -6;
	// begin inline asm
	{
	  .reg .pred p;
	  setp.ne.s32 p, %r195, 0;
	  @p st.global.u16 [%rd159], %rs125;
	}
	// end inline asm
	add.s64 	%rd160, %rd240, -4;
	// begin inline asm
	{
	  .reg .pred p;
	  setp.ne.s32 p, %r195, 0;
	  @p st.global.u16 [%rd160], %rs126;
	}
	// end inline asm
	add.s64 	%rd161, %rd240, -2;
	// begin inline asm
	{
	  .reg .pred p;
	  setp.ne.s32 p, %r195, 0;
	  @p st.global.u16 [%rd161], %rs127;
	}
	// end inline asm
	// begin inline asm
	{
	  .reg .pred p;
	  setp.ne.s32 p, %r195, 0;
	  @p st.global.u16 [%rd240], %rs128;
	}
	// end inline asm
	add.s32 	%r38, %r329, 16;
	add.s64 	%rd240, %rd240, 32;
	add.s64 	%rd239, %rd239, 64;
	setp.lt.u32 	%p18, %r329, 48;
	mov.u32 	%r329, %r38;
	@%p18 bra 	$L__BB0_35;
	mov.b32 	%r330, 0;
$L__BB0_37:
	.pragma "nounroll";
	add.s32 	%r197, %r330, %r2;
	cvt.u64.u32 	%rd163, %r197;
	add.s64 	%rd164, %rd163, %rd5;
	shl.b64 	%rd165, %rd164, 1;
	add.s64 	%rd166, %rd1, %rd165;
	ld.global.nc.v2.u32 	{%r198, %r199}, [%rd166+32768];
	mov.b32 	{%rs129, %rs130}, %r198;
	mov.b32 	{%rs131, %rs132}, %r199;
	// begin inline asm
	{  cvt.f32.f16 %f586, %rs129;}

	// end inline asm
	mul.wide.u32 	%rd167, %r330, 4;
	add.s64 	%rd168, %rd2, %rd167;
	// begin inline asm
	{  cvt.f32.f16 %f587, %rs130;}

	// end inline asm
	// begin inline asm
	{  cvt.f32.f16 %f588, %rs131;}

	// end inline asm
	// begin inline asm
	{  cvt.f32.f16 %f589, %rs132;}

	// end inline asm
	st.local.v4.f32 	[%rd168], {%f586, %f587, %f588, %f589};
	ld.global.nc.v2.u32 	{%r200, %r201}, [%rd166+32776];
	mov.b32 	{%rs133, %rs134}, %r200;
	mov.b32 	{%rs135, %rs136}, %r201;
	// begin inline asm
	{  cvt.f32.f16 %f590, %rs133;}

	// end inline asm
	// begin inline asm
	{  cvt.f32.f16 %f591, %rs134;}

	// end inline asm
	// begin inline asm
	{  cvt.f32.f16 %f592, %rs135;}

	// end inline asm
	// begin inline asm
	{  cvt.f32.f16 %f593, %rs136;}

	// end inline asm
	st.local.v4.f32 	[%rd168+16], {%f590, %f591, %f592, %f593};
	ld.global.nc.v2.u32 	{%r202, %r203}, [%rd166+32784];
	mov.b32 	{%rs137, %rs138}, %r202;
	mov.b32 	{%rs139, %rs140}, %r203;
	// begin inline asm
	{  cvt.f32.f16 %f594, %rs137;}

	// end inline asm
	// begin inline asm
	{  cvt.f32.f16 %f595, %rs138;}

	// end inline asm
	// begin inline asm
	{  cvt.f32.f16 %f596, %rs139;}

	// end inline asm
	// begin inline asm
	{  cvt.f32.f16 %f597, %rs140;}

	// end inline asm
	st.local.v4.f32 	[%rd168+32], {%f594, %f595, %f596, %f597};
	ld.global.nc.v2.u32 	{%r204, %r205}, [%rd166+32792];
	mov.b32 	{%rs141, %rs142}, %r204;
	mov.b32 	{%rs143, %rs144}, %r205;
	// begin inline asm
	{  cvt.f32.f16 %f598, %rs141;}

	// end inline asm
	// begin inline asm
	{  cvt.f32.f16 %f599, %rs142;}

	// end inline asm
	// begin inline asm
	{  cvt.f32.f16 %f600, %rs143;}

	// end inline asm
	// begin inline asm
	{  cvt.f32.f16 %f601, %rs144;}

	// end inline asm
	st.local.v4.f32 	[%rd168+48], {%f598, %f599, %f600, %f601};
	add.s32 	%r40, %r330, 16;
	setp.lt.u32 	%p19, %r330, 48;
	mov.u32 	%r330, %r40;
	@%p19 bra 	$L__BB0_37;
	mov.f32 	%f1144, 0fC61C4000;
	mov.b32 	%r331, 0;
$L__BB0_39:
	mul.wide.u32 	%rd169, %r331, 128;
	add.s64 	%rd242, %rd8, %rd169;
	mov.f32 	%f1145, 0f00000000;
	mov.b32 	%r332, 0;
	mov.u64 	%rd241, %rd9;
$L__BB0_40:
	.pragma "nounroll";
	ld.global.nc.v2.u32 	{%r208, %r209}, [%rd242+-16];
	mov.b32 	{%rs145, %rs146}, %r208;
	mov.b32 	{%rs147, %rs148}, %r209;
	ld.local.v4.f32 	{%f620, %f621, %f622, %f623}, [%rd241+-32];
	// begin inline asm
	{  cvt.f32.f16 %f604, %rs145;}

	// end inline asm
	fma.rn.f32 	%f624, %f620, %f604, %f1145;
	// begin inline asm
	{  cvt.f32.f16 %f605, %rs146;}

	// end inline asm
	fma.rn.f32 	%f625, %f621, %f605, %f624;
	// begin inline asm
	{  cvt.f32.f16 %f606, %rs147;}

	// end inline asm
	fma.rn.f32 	%f626, %f622, %f606, %f625;
	// begin inline asm
	{  cvt.f32.f16 %f607, %rs148;}

	// end inline asm
	fma.rn.f32 	%f627, %f623, %f607, %f626;
	ld.global.nc.v2.u32 	{%r210, %r211}, [%rd242+-8];
	mov.b32 	{%rs149, %rs150}, %r210;
	mov.b32 	{%rs151, %rs152}, %r211;
	ld.local.v4.f32 	{%f628, %f629, %f630, %f631}, [%rd241+-16];
	// begin inline asm
	{  cvt.f32.f16 %f608, %rs149;}

	// end inline asm
	fma.rn.f32 	%f632, %f628, %f608, %f627;
	// begin inline asm
	{  cvt.f32.f16 %f609, %rs150;}

	// end inline asm
	fma.rn.f32 	%f633, %f629, %f609, %f632;
	// begin inline asm
	{  cvt.f32.f16 %f610, %rs151;}

	// end inline asm
	fma.rn.f32 	%f634, %f630, %f610, %f633;
	// begin inline asm
	{  cvt.f32.f16 %f611, %rs152;}

	// end inline asm
	fma.rn.f32 	%f635, %f631, %f611, %f634;
	ld.global.nc.v2.u32 	{%r212, %r213}, [%rd242];
	mov.b32 	{%rs153, %rs154}, %r212;
	mov.b32 	{%rs155, %rs156}, %r213;
	ld.local.v4.f32 	{%f636, %f637, %f638, %f639}, [%rd241];
	// begin inline asm
	{  cvt.f32.f16 %f612, %rs153;}

	// end inline asm
	fma.rn.f32 	%f640, %f636, %f612, %f635;
	// begin inline asm
	{  cvt.f32.f16 %f613, %rs154;}

	// end inline asm
	fma.rn.f32 	%f641, %f637, %f613, %f640;
	// begin inline asm
	{  cvt.f32.f16 %f614, %rs155;}

	// end inline asm
	fma.rn.f32 	%f642, %f638, %f614, %f641;
	// begin inline asm
	{  cvt.f32.f16 %f615, %rs156;}

	// end inline asm
	fma.rn.f32 	%f643, %f639, %f615, %f642;
	ld.global.nc.v2.u32 	{%r214, %r215}, [%rd242+8];
	mov.b32 	{%rs157, %rs158}, %r214;
	mov.b32 	{%rs159, %rs160}, %r215;
	ld.local.v4.f32 	{%f644, %f645, %f646, %f647}, [%rd241+16];
	// begin inline asm
	{  cvt.f32.f16 %f616, %rs157;}

	// end inline asm
	fma.rn.f32 	%f648, %f644, %f616, %f643;
	// begin inline asm
	{  cvt.f32.f16 %f617, %rs158;}

	// end inline asm
	fma.rn.f32 	%f649, %f645, %f617, %f648;
	// begin inline asm
	{  cvt.f32.f16 %f618, %rs159;}

	// end inline asm
	fma.rn.f32 	%f650, %f646, %f618, %f649;
	// begin inline asm
	{  cvt.f32.f16 %f619, %rs160;}

	// end inline asm
	fma.rn.f32 	%f1145, %f647, %f619, %f650;
	add.s32 	%r43, %r332, 16;
	add.s64 	%rd242, %rd242, 32;
	add.s64 	%rd241, %rd241, 64;
	setp.lt.u32 	%p20, %r332, 48;
	mov.u32 	%r332, %r43;
	@%p20 bra 	$L__BB0_40;
	mul.f32 	%f651, %f33, %f1145;
	mul.wide.u32 	%rd170, %r331, 4;
	add.s64 	%rd171, %rd3, %rd170;
	st.local.f32 	[%rd171], %f651;
	max.f32 	%f1144, %f1144, %f651;
	add.s32 	%r331, %r331, 1;
	setp.ne.s32 	%p21, %r331, 512;
	@%p21 bra 	$L__BB0_39;
	mov.f32 	%f1146, 0f00000000;
	mov.b32 	%r333, 0;
	mov.u64 	%rd243, %rd251;
$L__BB0_43:
	ld.local.v4.f32 	{%f653, %f654, %f655, %f656}, [%rd243+-32];
	sub.f32 	%f657, %f653, %f1144;
	mul.f32 	%f658, %f657, 0f3FB8AA3B;
	ex2.approx.f32 	%f659, %f658;
	add.f32 	%f660, %f1146, %f659;
	sub.f32 	%f661, %f654, %f1144;
	mul.f32 	%f662, %f661, 0f3FB8AA3B;
	ex2.approx.f32 	%f663, %f662;
	add.f32 	%f664, %f660, %f663;
	sub.f32 	%f665, %f655, %f1144;
	mul.f32 	%f666, %f665, 0f3FB8AA3B;
	ex2.approx.f32 	%f667, %f666;
	add.f32 	%f668, %f664, %f667;
	sub.f32 	%f669, %f656, %f1144;
	mul.f32 	%f670, %f669, 0f3FB8AA3B;
	ex2.approx.f32 	%f671, %f670;
	st.local.v4.f32 	[%rd243+-32], {%f659, %f663, %f667, %f671};
	add.f32 	%f672, %f668, %f671;
	ld.local.v4.f32 	{%f673, %f674, %f675, %f676}, [%rd243+-16];
	sub.f32 	%f677, %f673, %f1144;
	mul.f32 	%f678, %f677, 0f3FB8AA3B;
	ex2.approx.f32 	%f679, %f678;
	add.f32 	%f680, %f672, %f679;
	sub.f32 	%f681, %f674, %f1144;
	mul.f32 	%f682, %f681, 0f3FB8AA3B;
	ex2.approx.f32 	%f683, %f682;
	add.f32 	%f684, %f680, %f683;
	sub.f32 	%f685, %f675, %f1144;
	mul.f32 	%f686, %f685, 0f3FB8AA3B;
	ex2.approx.f32 	%f687, %f686;
	add.f32 	%f688, %f684, %f687;
	sub.f32 	%f689, %f676, %f1144;
	mul.f32 	%f690, %f689, 0f3FB8AA3B;
	ex2.approx.f32 	%f691, %f690;
	st.local.v4.f32 	[%rd243+-16], {%f679, %f683, %f687, %f691};
	add.f32 	%f692, %f688, %f691;
	ld.local.v4.f32 	{%f693, %f694, %f695, %f696}, [%rd243];
	sub.f32 	%f697, %f693, %f1144;
	mul.f32 	%f698, %f697, 0f3FB8AA3B;
	ex2.approx.f32 	%f699, %f698;
	add.f32 	%f700, %f692, %f699;
	sub.f32 	%f701, %f694, %f1144;
	mul.f32 	%f702, %f701, 0f3FB8AA3B;
	ex2.approx.f32 	%f703, %f702;
	add.f32 	%f704, %f700, %f703;
	sub.f32 	%f705, %f695, %f1144;
	mul.f32 	%f706, %f705, 0f3FB8AA3B;
	ex2.approx.f32 	%f707, %f706;
	add.f32 	%f708, %f704, %f707;
	sub.f32 	%f709, %f696, %f1144;
	mul.f32 	%f710, %f709, 0f3FB8AA3B;
	ex2.approx.f32 	%f711, %f710;
	st.local.v4.f32 	[%rd243], {%f699, %f703, %f707, %f711};
	add.f32 	%f712, %f708, %f711;
	ld.local.v4.f32 	{%f713, %f714, %f715, %f716}, [%rd243+16];
	sub.f32 	%f717, %f713, %f1144;
	mul.f32 	%f718, %f717, 0f3FB8AA3B;
	ex2.approx.f32 	%f719, %f718;
	add.f32 	%f720, %f712, %f719;
	sub.f32 	%f721, %f714, %f1144;
	mul.f32 	%f722, %f721, 0f3FB8AA3B;
	ex2.approx.f32 	%f723, %f722;
	add.f32 	%f724, %f720, %f723;
	sub.f32 	%f725, %f715, %f1144;
	mul.f32 	%f726, %f725, 0f3FB8AA3B;
	ex2.approx.f32 	%f727, %f726;
	add.f32 	%f728, %f724, %f727;
	sub.f32 	%f729, %f716, %f1144;
	mul.f32 	%f730, %f729, 0f3FB8AA3B;
	ex2.approx.f32 	%f731, %f730;
	st.local.v4.f32 	[%rd243+16], {%f719, %f723, %f727, %f731};
	add.f32 	%f1146, %f728, %f731;
	add.s32 	%r333, %r333, 16;
	add.s64 	%rd243, %rd243, 64;
	setp.ne.s32 	%p22, %r333, 512;
	@%p22 bra 	$L__BB0_43;
	mov.f32 	%f732, 0f3F800000;
	div.approx.f32 	%f23, %f732, %f1146;
	mov.b32 	%r334, 0;
	mov.u64 	%rd244, %rd252;
$L__BB0_45:
	ld.local.v4.f32 	{%f733, %f734, %f735, %f736}, [%rd244+-64];
	mul.f32 	%f737, %f23, %f733;
	mul.f32 	%f738, %f23, %f734;
	mul.f32 	%f739, %f23, %f735;
	mul.f32 	%f740, %f23, %f736;
	st.local.v4.f32 	[%rd244+-64], {%f737, %f738, %f739, %f740};
	ld.local.v4.f32 	{%f741, %f742, %f743, %f744}, [%rd244+-48];
	mul.f32 	%f745, %f23, %f741;
	mul.f32 	%f746, %f23, %f742;
	mul.f32 	%f747, %f23, %f743;
	mul.f32 	%f748, %f23, %f744;
	st.local.v4.f32 	[%rd244+-48], {%f745, %f746, %f747, %f748};
	ld.local.v4.f32 	{%f749, %f750, %f751, %f752}, [%rd244+-32];
	mul.f32 	%f753, %f23, %f749;
	mul.f32 	%f754, %f23, %f750;
	mul.f32 	%f755, %f23, %f751;
	mul.f32 	%f756, %f23, %f752;
	st.local.v4.f32 	[%rd244+-32], {%f753, %f754, %f755, %f756};
	ld.local.v4.f32 	{%f757, %f758, %f759, %f760}, [%rd244+-16];
	mul.f32 	%f761, %f23, %f757;
	mul.f32 	%f762, %f23, %f758;
	mul.f32 	%f763, %f23, %f759;
	mul.f32 	%f764, %f23, %f760;
	st.local.v4.f32 	[%rd244+-16], {%f761, %f762, %f763, %f764};
	ld.local.v4.f32 	{%f765, %f766, %f767, %f768}, [%rd244];
	mul.f32 	%f769, %f23, %f765;
	mul.f32 	%f770, %f23, %f766;
	mul.f32 	%f771, %f23, %f767;
	mul.f32 	%f772, %f23, %f768;
	st.local.v4.f32 	[%rd244], {%f769, %f770, %f771, %f772};
	ld.local.v4.f32 	{%f773, %f774, %f775, %f776}, [%rd244+16];
	mul.f32 	%f777, %f23, %f773;
	mul.f32 	%f778, %f23, %f774;
	mul.f32 	%f779, %f23, %f775;
	mul.f32 	%f780, %f23, %f776;
	st.local.v4.f32 	[%rd244+16], {%f777, %f778, %f779, %f780};
	ld.local.v4.f32 	{%f781, %f782, %f783, %f784}, [%rd244+32];
	mul.f32 	%f785, %f23, %f781;
	mul.f32 	%f786, %f23, %f782;
	mul.f32 	%f787, %f23, %f783;
	mul.f32 	%f788, %f23, %f784;
	st.local.v4.f32 	[%rd244+32], {%f785, %f786, %f787, %f788};
	ld.local.v4.f32 	{%f789, %f790, %f791, %f792}, [%rd244+48];
	mul.f32 	%f793, %f23, %f789;
	mul.f32 	%f794, %f23, %f790;
	mul.f32 	%f795, %f23, %f791;
	mul.f32 	%f796, %f23, %f792;
	st.local.v4.f32 	[%rd244+48], {%f793, %f794, %f795, %f796};
	add.s32 	%r334, %r334, 32;
	add.s64 	%rd244, %rd244, 128;
	setp.ne.s32 	%p23, %r334, 512;
	@%p23 bra 	$L__BB0_45;
	mov.b32 	%r335, 0;
$L__BB0_47:
	.pragma "nounroll";
	mul.wide.u32 	%rd172, %r335, 4;
	add.s64 	%rd173, %rd4, %rd172;
	mov.f32 	%f797, 0f00000000;
	st.local.v4.f32 	[%rd173], {%f797, %f797, %f797, %f797};
	st.local.v4.f32 	[%rd173+16], {%f797, %f797, %f797, %f797};
	st.local.v4.f32 	[%rd173+32], {%f797, %f797, %f797, %f797};
	st.local.v4.f32 	[%rd173+48], {%f797, %f797, %f797, %f797};
	add.s32 	%r50, %r335, 16;
	setp.lt.u32 	%p24, %r335, 48;
	mov.u32 	%r335, %r50;
	@%p24 bra 	$L__BB0_47;
	mov.b32 	%r336, 0;
$L__BB0_49:
	mul.wide.u32 	%rd174, %r336, 4;
	add.s64 	%rd175, %rd3, %rd174;
	ld.local.f32 	%f24, [%rd175];
	mul.wide.u32 	%rd176, %r336, 128;
	add.s64 	%rd246, %rd21, %rd176;
	mov.b32 	%r337, 0;
	mov.u64 	%rd245, %rd255;
$L__BB0_50:
	.pragma "nounroll";
	ld.global.nc.v2.u32 	{%r221, %r222}, [%rd246+-16];
	mov.b32 	{%rs161, %rs162}, %r221;
	mov.b32 	{%rs163, %rs164}, %r222;
	// begin inline asm
	{  cvt.f32.f16 %f798, %rs161;}

	// end inline asm
	ld.local.v4.f32 	{%f814, %f815, %f816, %f817}, [%rd245+-32];
	fma.rn.f32 	%f818, %f24, %f798, %f814;
	// begin inline asm
	{  cvt.f32.f16 %f799, %rs162;}

	// end inline asm
	fma.rn.f32 	%f819, %f24, %f799, %f815;
	// begin inline asm
	{  cvt.f32.f16 %f800, %rs163;}

	// end inline asm
	fma.rn.f32 	%f820, %f24, %f800, %f816;
	// begin inline asm
	{  cvt.f32.f16 %f801, %rs164;}

	// end inline asm
	fma.rn.f32 	%f821, %f24, %f801, %f817;
	st.local.v4.f32 	[%rd245+-32], {%f818, %f819, %f820, %f821};
	ld.global.nc.v2.u32 	{%r223, %r224}, [%rd246+-8];
	mov.b32 	{%rs165, %rs166}, %r223;
	mov.b32 	{%rs167, %rs168}, %r224;
	// begin inline asm
	{  cvt.f32.f16 %f802, %rs165;}

	// end inline asm
	ld.local.v4.f32 	{%f822, %f823, %f824, %f825}, [%rd245+-16];
	fma.rn.f32 	%f826, %f24, %f802, %f822;
	// begin inline asm
	{  cvt.f32.f16 %f803, %rs166;}

	// end inline asm
	fma.rn.f32 	%f827, %f24, %f803, %f823;
	// begin inline asm
	{  cvt.f32.f16 %f804, %rs167;}

	// end inline asm
	fma.rn.f32 	%f828, %f24, %f804, %f824;
	// begin inline asm
	{  cvt.f32.f16 %f805, %rs168;}

	// end inline asm
	fma.rn.f32 	%f829, %f24, %f805, %f825;
	st.local.v4.f32 	[%rd245+-16], {%f826, %f827, %f828, %f829};
	ld.global.nc.v2.u32 	{%r225, %r226}, [%rd246];
	mov.b32 	{%rs169, %rs170}, %r225;
	mov.b32 	{%rs171, %rs172}, %r226;
	// begin inline asm
	{  cvt.f32.f16 %f806, %rs169;}

	// end inline asm
	ld.local.v4.f32 	{%f830, %f831, %f832, %f833}, [%rd245];
	fma.rn.f32 	%f834, %f24, %f806, %f830;
	// begin inline asm
	{  cvt.f32.f16 %f807, %rs170;}

	// end inline asm
	fma.rn.f32 	%f835, %f24, %f807, %f831;
	// begin inline asm
	{  cvt.f32.f16 %f808, %rs171;}

	// end inline asm
	fma.rn.f32 	%f836, %f24, %f808, %f832;
	// begin inline asm
	{  cvt.f32.f16 %f809, %rs172;}

	// end inline asm
	fma.rn.f32 	%f837, %f24, %f809, %f833;
	st.local.v4.f32 	[%rd245], {%f834, %f835, %f836, %f837};
	ld.global.nc.v2.u32 	{%r227, %r228}, [%rd246+8];
	mov.b32 	{%rs173, %rs174}, %r227;
	mov.b32 	{%rs175, %rs176}, %r228;
	// begin inline asm
	{  cvt.f32.f16 %f810, %rs173;}

	// end inline asm
	ld.local.v4.f32 	{%f838, %f839, %f840, %f841}, [%rd245+16];
	fma.rn.f32 	%f842, %f24, %f810, %f838;
	// begin inline asm
	{  cvt.f32.f16 %f811, %rs174;}

	// end inline asm
	fma.rn.f32 	%f843, %f24, %f811, %f839;
	// begin inline asm
	{  cvt.f32.f16 %f812, %rs175;}

	// end inline asm
	fma.rn.f32 	%f844, %f24, %f812, %f840;
	// begin inline asm
	{  cvt.f32.f16 %f813, %rs176;}

	// end inline asm
	fma.rn.f32 	%f845, %f24, %f813, %f841;
	st.local.v4.f32 	[%rd245+16], {%f842, %f843, %f844, %f845};
	add.s32 	%r53, %r337, 16;
	add.s64 	%rd246, %rd246, 32;
	add.s64 	%rd245, %rd245, 64;
	setp.lt.u32 	%p25, %r337, 48;
	mov.u32 	%r337, %r53;
	@%p25 bra 	$L__BB0_50;
	add.s32 	%r336, %r336, 1;
	setp.ne.s32 	%p26, %r336, 512;
	@%p26 bra 	$L__BB0_49;
	add.s64 	%rd248, %rd115, 32798;
	mov.b32 	%r338, 0;
	mov.u64 	%rd247, %rd255;
$L__BB0_53:
	.pragma "nounroll";
	ld.local.v4.f32 	{%f846, %f847, %f848, %f849}, [%rd247+-32];
	// begin inline asm
	{ cvt.rn.f16x2.f32 %r230, %f847, %f846; }

	// end inline asm
	mov.b32 	{%rs177, %rs178}, %r230;
	// begin inline asm
	{ cvt.rn.f16x2.f32 %r231, %f849, %f848; }

	// end inline asm
	mov.b32 	{%rs179, %rs180}, %r231;
	add.s64 	%rd178, %rd248, -30;
	mov.b32 	%r253, 1;
	// begin inline asm
	{
	  .reg .pred p;
	  setp.ne.s32 p, %r253, 0;
	  @p st.global.u16 [%rd178], %rs177;
	}
	// end inline asm
	add.s64 	%rd179, %rd248, -28;
	// begin inline asm
	{
	  .reg .pred p;
	  setp.ne.s32 p, %r253, 0;
	  @p st.global.u16 [%rd179], %rs178;
	}
	// end inline asm
	add.s64 	%rd180, %rd248, -26;
	// begin inline asm
	{
	  .reg .pred p;
	  setp.ne.s32 p, %r253, 0;
	  @p st.global.u16 [%rd180], %rs179;
	}
	// end inline asm
	add.s64 	%rd181, %rd248, -24;
	// begin inline asm
	{
	  .reg .pred p;
	  setp.ne.s32 p, %r253, 0;
	  @p st.global.u16 [%rd181], %rs180;
	}
	// end inline asm
	ld.local.v4.f32 	{%f850, %f851, %f852, %f853}, [%rd247+-16];
	// begin inline asm
	{ cvt.rn.f16x2.f32 %r236, %f851, %f850; }

	// end inline asm
	mov.b32 	{%rs181, %rs182}, %r236;
	// begin inline asm
	{ cvt.rn.f16x2.f32 %r237, %f853, %f852; }

	// end inline asm
	mov.b32 	{%rs183, %rs184}, %r237;
	add.s64 	%rd182, %rd248, -22;
	// begin inline asm
	{
	  .reg .pred p;
	  setp.ne.s32 p, %r253, 0;
	  @p st.global.u16 [%rd182], %rs181;
	}
	// end inline asm
	add.s64 	%rd183, %rd248, -20;
	// begin inline asm
	{
	  .reg .pred p;
	  setp.ne.s32 p, %r253, 0;
	  @p st.global.u16 [%rd183], %rs182;
	}
	// end inline asm
	add.s64 	%rd184, %rd248, -18;
	// begin inline asm
	{
	  .reg .pred p;
	  setp.ne.s32 p, %r253, 0;
	  @p st.global.u16 [%rd184], %rs183;
	}
	// end inline asm
	add.s64 	%rd185, %rd248, -16;
	// begin inline asm
	{
	  .reg .pred p;
	  setp.ne.s32 p, %r253, 0;
	  @p st.global.u16 [%rd185], %rs184;
	}
	// end inline asm
	ld.local.v4.f32 	{%f854, %f855, %f856, %f857}, [%rd247];
	// begin inline asm
	{ cvt.rn.f16x2.f32 %r242, %f855, %f854; }

	// end inline asm
	mov.b32 	{%rs185, %rs186}, %r242;
	// begin inline asm
	{ cvt.rn.f16x2.f32 %r243, %f857, %f856; }

	// end inline asm
	mov.b32 	{%rs187, %rs188}, %r243;
	add.s64 	%rd186, %rd248, -14;
	// begin inline asm
	{
	  .reg .pred p;
	  setp.ne.s32 p, %r253, 0;
	  @p st.global.u16 [%rd186], %rs185;
	}
	// end inline asm
	add.s64 	%rd187, %rd248, -12;
	// begin inline asm
	{
	  .reg .pred p;
	  setp.ne.s32 p, %r253, 0;
	  @p st.global.u16 [%rd187], %rs186;
	}
	// end inline asm
	add.s64 	%rd188, %rd248, -10;
	// begin inline asm
	{
	  .reg .pred p;
	  setp.ne.s32 p, %r253, 0;
	  @p st.global.u16 [%rd188], %rs187;
	}
	// end inline asm
	add.s64 	%rd189, %rd248, -8;
	// begin inline asm
	{
	  .reg .pred p;
	  setp.ne.s32 p, %r253, 0;
	  @p st.global.u16 [%rd189], %rs188;
	}
	// end inline asm
	ld.local.v4.f32 	{%f858, %f859, %f860, %f861}, [%rd247+16];
	// begin inline asm
	{ cvt.rn.f16x2.f32 %r248, %f859, %f858; }

	// end inline asm
	mov.b32 	{%rs189, %rs190}, %r248;
	// begin inline asm
	{ cvt.rn.f16x2.f32 %r249, %f861, %f860; }

	// end inline asm
	mov.b32 	{%rs191, %rs192}, %r249;
	add.s64 	%rd190, %rd248, -6;
	// begin inline asm
	{
	  .reg .pred p;
	  setp.ne.s32 p, %r253, 0;
	  @p st.global.u16 [%rd190], %rs189;
	}
	// end inline asm
	add.s64 	%rd191, %rd248, -4;
	// begin inline asm
	{
	  .reg .pred p;
	  setp.ne.s32 p, %r253, 0;
	  @p st.global.u16 [%rd191], %rs190;
	}
	// end inline asm
	add.s64 	%rd192, %rd248, -2;
	// begin inline asm
	{
	  .reg .pred p;
	  setp.ne.s32 p, %r253, 0;
	  @p st.global.u16 [%rd192], %rs191;
	}
	// end inline asm
	// begin inline asm
	{
	  .reg .pred p;
	  setp.ne.s32 p, %r253, 0;
	  @p st.global.u16 [%rd248], %rs192;
	}
	// end inline asm
	add.s32 	%r56, %r338, 16;
	add.s64 	%rd248, %rd248, 32;
	add.s64 	%rd247, %rd247, 64;
	setp.lt.u32 	%p27, %r338, 48;
	mov.u32 	%r338, %r56;
	@%p27 bra 	$L__BB0_53;
	mov.b32 	%r339, 0;
$L__BB0_55:
	.pragma "nounroll";
	add.s32 	%r255, %r339, %r2;
	cvt.u64.u32 	%rd194, %r255;
	add.s64 	%rd195, %rd194, %rd5;
	shl.b64 	%rd196, %rd195, 1;
	add.s64 	%rd197, %rd1, %rd196;
	ld.global.nc.v2.u32 	{%r256, %r257}, [%rd197+49152];
	mov.b32 	{%rs193, %rs194}, %r256;
	mov.b32 	{%rs195, %rs196}, %r257;
	// begin inline asm
	{  cvt.f32.f16 %f862, %rs193;}

	// end inline asm
	mul.wide.u32 	%rd198, %r339, 4;
	add.s64 	%rd199, %rd2, %rd198;
	// begin inline asm
	{  cvt.f32.f16 %f863, %rs194;}

	// end inline asm
	// begin inline asm
	{  cvt.f32.f16 %f864, %rs195;}

	// end inline asm
	// begin inline asm
	{  cvt.f32.f16 %f865, %rs196;}

	// end inline asm
	st.local.v4.f32 	[%rd199], {%f862, %f863, %f864, %f865};
	ld.global.nc.v2.u32 	{%r258, %r259}, [%rd197+49160];
	mov.b32 	{%rs197, %rs198}, %r258;
	mov.b32 	{%rs199, %rs200}, %r259;
	// begin inline asm
	{  cvt.f32.f16 %f866, %rs197;}

	// end inline asm
	// begin inline asm
	{  cvt.f32.f16 %f867, %rs198;}

	// end inline asm
	// begin inline asm
	{  cvt.f32.f16 %f868, %rs199;}

	// end inline asm
	// begin inline asm
	{  cvt.f32.f16 %f869, %rs200;}

	// end inline asm
	st.local.v4.f32 	[%rd199+16], {%f866, %f867, %f868, %f869};
	ld.global.nc.v2.u32 	{%r260, %r261}, [%rd197+49168];
	mov.b32 	{%rs201, %rs202}, %r260;
	mov.b32 	{%rs203, %rs204}, %r261;
	// begin inline asm
	{  cvt.f32.f16 %f870, %rs201;}

	// end inline asm
	// begin inline asm
	{  cvt.f32.f16 %f871, %rs202;}

	// end inline asm
	// begin inline asm
	{  cvt.f32.f16 %f872, %rs203;}

	// end inline asm
	// begin inline asm
	{  cvt.f32.f16 %f873, %rs204;}

	// end inline asm
	st.local.v4.f32 	[%rd199+32], {%f870, %f871, %f872, %f873};
	ld.global.nc.v2.u32 	{%r262, %r263}, [%rd197+49176];
	mov.b32 	{%rs205, %rs206}, %r262;
	mov.b32 	{%rs207, %rs208}, %r263;
	// begin inline asm
	{  cvt.f32.f16 %f874, %rs205;}

	// end inline asm
	// begin inline asm
	{  cvt.f32.f16 %f875, %rs206;}

	// end inline asm
	// begin inline asm
	{  cvt.f32.f16 %f876, %rs207;}

	// end inline asm
	// begin inline asm
	{  cvt.f32.f16 %f877, %rs208;}

	// end inline asm
	st.local.v4.f32 	[%rd199+48], {%f874, %f875, %f876, %f877};
	add.s32 	%r58, %r339, 16;
	setp.lt.u32 	%p28, %r339, 48;
	mov.u32 	%r339, %r58;
	@%p28 bra 	$L__BB0_55;
	mov.f32 	%f1147, 0fC61C4000;
	mov.b32 	%r340, 0;
$L__BB0_57:
	mul.wide.u32 	%rd200, %r340, 128;
	add.s64 	%rd250, %rd8, %rd200;
	mov.f32 	%f1148, 0f00000000;
	mov.b32 	%r341, 0;
	mov.u64 	%rd249, %rd9;
$L__BB0_58:
	.pragma "nounroll";
	ld.global.nc.v2.u32 	{%r266, %r267}, [%rd250+-16];
	mov.b32 	{%rs209, %rs210}, %r266;
	mov.b32 	{%rs211, %rs212}, %r267;
	ld.local.v4.f32 	{%f896, %f897, %f898, %f899}, [%rd249+-32];
	// begin inline asm
	{  cvt.f32.f16 %f880, %rs209;}

	// end inline asm
	fma.rn.f32 	%f900, %f896, %f880, %f1148;
	// begin inline asm
	{  cvt.f32.f16 %f881, %rs210;}

	// end inline asm
	fma.rn.f32 	%f901, %f897, %f881, %f900;
	// begin inline asm
	{  cvt.f32.f16 %f882, %rs211;}

	// end inline asm
	fma.rn.f32 	%f902, %f898, %f882, %f901;
	// begin inline asm
	{  cvt.f32.f16 %f883, %rs212;}

	// end inline asm
	fma.rn.f32 	%f903, %f899, %f883, %f902;
	ld.global.nc.v2.u32 	{%r268, %r269}, [%rd250+-8];
	mov.b32 	{%rs213, %rs214}, %r268;
	mov.b32 	{%rs215, %rs216}, %r269;
	ld.local.v4.f32 	{%f904, %f905, %f906, %f907}, [%rd249+-16];
	// begin inline asm
	{  cvt.f32.f16 %f884, %rs213;}

	// end inline asm
	fma.rn.f32 	%f908, %f904, %f884, %f903;
	// begin inline asm
	{  cvt.f32.f16 %f885, %rs214;}

	// end inline asm
	fma.rn.f32 	%f909, %f905, %f885, %f908;
	// begin inline asm
	{  cvt.f32.f16 %f886, %rs215;}

	// end inline asm
	fma.rn.f32 	%f910, %f906, %f886, %f909;
	// begin inline asm
	{  cvt.f32.f16 %f887, %rs216;}

	// end inline asm
	fma.rn.f32 	%f911, %f907, %f887, %f910;
	ld.global.nc.v2.u32 	{%r270, %r271}, [%rd250];
	mov.b32 	{%rs217, %rs218}, %r270;
	mov.b32 	{%rs219, %rs220}, %r271;
	ld.local.v4.f32 	{%f912, %f913, %f914, %f915}, [%rd249];
	// begin inline asm
	{  cvt.f32.f16 %f888, %rs217;}

	// end inline asm
	fma.rn.f32 	%f916, %f912, %f888, %f911;
	// begin inline asm
	{  cvt.f32.f16 %f889, %rs218;}

	// end inline asm
	fma.rn.f32 	%f917, %f913, %f889, %f916;
	// begin inline asm
	{  cvt.f32.f16 %f890, %rs219;}

	// end inline asm
	fma.rn.f32 	%f918, %f914, %f890, %f917;
	// begin inline asm
	{  cvt.f32.f16 %f891, %rs220;}

	// end inline asm
	fma.rn.f32 	%f919, %f915, %f891, %f918;
	ld.global.nc.v2.u32 	{%r272, %r273}, [%rd250+8];
	mov.b32 	{%rs221, %rs222}, %r272;
	mov.b32 	{%rs223, %rs224}, %r273;
	ld.local.v4.f32 	{%f920, %f921, %f922, %f923}, [%rd249+16];
	// begin inline asm
	{  cvt.f32.f16 %f892, %rs221;}

	// end inline asm
	fma.rn.f32 	%f924, %f920, %f892, %f919;
	// begin inline asm
	{  cvt.f32.f16 %f893, %rs222;}

	// end inline asm
	fma.rn.f32 	%f925, %f921, %f893, %f924;
	// begin inline asm
	{  cvt.f32.f16 %f894, %rs223;}

	// end inline asm
	fma.rn.f32 	%f926, %f922, %f894, %f925;
	// begin inline asm
	{  cvt.f32.f16 %f895, %rs224;}

	// end inline asm
	fma.rn.f32 	%f1148, %f923, %f895, %f926;
	add.s32 	%r61, %r341, 16;
	add.s64 	%rd250, %rd250, 32;
	add.s64 	%rd249, %rd249, 64;
	setp.lt.u32 	%p29, %r341, 48;
	mov.u32 	%r341, %r61;
	@%p29 bra 	$L__BB0_58;
	mul.f32 	%f927, %f33, %f1148;
	mul.wide.u32 	%rd201, %r340, 4;
	add.s64 	%rd202, %rd3, %rd201;
	st.local.f32 	[%rd202], %f927;
	max.f32 	%f1147, %f1147, %f927;
	add.s32 	%r340, %r340, 1;
	setp.ne.s32 	%p30, %r340, 512;
	@%p30 bra 	$L__BB0_57;
	mov.f32 	%f1149, 0f00000000;
	mov.b32 	%r342, 0;
$L__BB0_61:
	ld.local.v4.f32 	{%f929, %f930, %f931, %f932}, [%rd251+-32];
	sub.f32 	%f933, %f929, %f1147;
	mul.f32 	%f934, %f933, 0f3FB8AA3B;
	ex2.approx.f32 	%f935, %f934;
	add.f32 	%f936, %f1149, %f935;
	sub.f32 	%f937, %f930, %f1147;
	mul.f32 	%f938, %f937, 0f3FB8AA3B;
	ex2.approx.f32 	%f939, %f938;
	add.f32 	%f940, %f936, %f939;
	sub.f32 	%f941, %f931, %f1147;
	mul.f32 	%f942, %f941, 0f3FB8AA3B;
	ex2.approx.f32 	%f943, %f942;
	add.f32 	%f944, %f940, %f943;
	sub.f32 	%f945, %f932, %f1147;
	mul.f32 	%f946, %f945, 0f3FB8AA3B;
	ex2.approx.f32 	%f947, %f946;
	st.local.v4.f32 	[%rd251+-32], {%f935, %f939, %f943, %f947};
	add.f32 	%f948, %f944, %f947;
	ld.local.v4.f32 	{%f949, %f950, %f951, %f952}, [%rd251+-16];
	sub.f32 	%f953, %f949, %f1147;
	mul.f32 	%f954, %f953, 0f3FB8AA3B;
	ex2.approx.f32 	%f955, %f954;
	add.f32 	%f956, %f948, %f955;
	sub.f32 	%f957, %f950, %f1147;
	mul.f32 	%f958, %f957, 0f3FB8AA3B;
	ex2.approx.f32 	%f959, %f958;
	add.f32 	%f960, %f956, %f959;
	sub.f32 	%f961, %f951, %f1147;
	mul.f32 	%f962, %f961, 0f3FB8AA3B;
	ex2.approx.f32 	%f963, %f962;
	add.f32 	%f964, %f960, %f963;
	sub.f32 	%f965, %f952, %f1147;
	mul.f32 	%f966, %f965, 0f3FB8AA3B;
	ex2.approx.f32 	%f967, %f966;
	st.local.v4.f32 	[%rd251+-16], {%f955, %f959, %f963, %f967};
	add.f32 	%f968, %f964, %f967;
	ld.local.v4.f32 	{%f969, %f970, %f971, %f972}, [%rd251];
	sub.f32 	%f973, %f969, %f1147;
	mul.f32 	%f974, %f973, 0f3FB8AA3B;
	ex2.approx.f32 	%f975, %f974;
	add.f32 	%f976, %f968, %f975;
	sub.f32 	%f977, %f970, %f1147;
	mul.f32 	%f978, %f977, 0f3FB8AA3B;
	ex2.approx.f32 	%f979, %f978;
	add.f32 	%f980, %f976, %f979;
	sub.f32 	%f981, %f971, %f1147;
	mul.f32 	%f982, %f981, 0f3FB8AA3B;
	ex2.approx.f32 	%f983, %f982;
	add.f32 	%f984, %f980, %f983;
	sub.f32 	%f985, %f972, %f1147;
	mul.f32 	%f986, %f985, 0f3FB8AA3B;
	ex2.approx.f32 	%f987, %f986;
	st.local.v4.f32 	[%rd251], {%f975, %f979, %f983, %f987};
	add.f32 	%f988, %f984, %f987;
	ld.local.v4.f32 	{%f989, %f990, %f991, %f992}, [%rd251+16];
	sub.f32 	%f993, %f989, %f1147;
	mul.f32 	%f994, %f993, 0f3FB8AA3B;
	ex2.approx.f32 	%f995, %f994;
	add.f32 	%f996, %f988, %f995;
	sub.f32 	%f997, %f990, %f1147;
	mul.f32 	%f998, %f997, 0f3FB8AA3B;
	ex2.approx.f32 	%f999, %f998;
	add.f32 	%f1000, %f996, %f999;
	sub.f32 	%f1001, %f991, %f1147;
	mul.f32 	%f1002, %f1001, 0f3FB8AA3B;
	ex2.approx.f32 	%f1003, %f1002;
	add.f32 	%f1004, %f1000, %f1003;
	sub.f32 	%f1005, %f992, %f1147;
	mul.f32 	%f1006, %f1005, 0f3FB8AA3B;
	ex2.approx.f32 	%f1007, %f1006;
	st.local.v4.f32 	[%rd251+16], {%f995, %f999, %f1003, %f1007};
	add.f32 	%f1149, %f1004, %f1007;
	add.s32 	%r342, %r342, 16;
	add.s64 	%rd251, %rd251, 64;
	setp.ne.s32 	%p31, %r342, 512;
	@%p31 bra 	$L__BB0_61;
	mov.f32 	%f1008, 0f3F800000;
	div.approx.f32 	%f31, %f1008, %f1149;
	mov.b32 	%r343, 0;
$L__BB0_63:
	ld.local.v4.f32 	{%f1009, %f1010, %f1011, %f1012}, [%rd252+-64];
	mul.f32 	%f1013, %f31, %f1009;
	mul.f32 	%f1014, %f31, %f1010;
	mul.f32 	%f1015, %f31, %f1011;
	mul.f32 	%f1016, %f31, %f1012;
	st.local.v4.f32 	[%rd252+-64], {%f1013, %f1014, %f1015, %f1016};
	ld.local.v4.f32 	{%f1017, %f1018, %f1019, %f1020}, [%rd252+-48];
	mul.f32 	%f1021, %f31, %f1017;
	mul.f32 	%f1022, %f31, %f1018;
	mul.f32 	%f1023, %f31, %f1019;
	mul.f32 	%f1024, %f31, %f1020;
	st.local.v4.f32 	[%rd252+-48], {%f1021, %f1022, %f1023, %f1024};
	ld.local.v4.f32 	{%f1025, %f1026, %f1027, %f1028}, [%rd252+-32];
	mul.f32 	%f1029, %f31, %f1025;
	mul.f32 	%f1030, %f31, %f1026;
	mul.f32 	%f1031, %f31, %f1027;
	mul.f32 	%f1032, %f31, %f1028;
	st.local.v4.f32 	[%rd252+-32], {%f1029, %f1030, %f1031, %f1032};
	ld.local.v4.f32 	{%f1033, %f1034, %f1035, %f1036}, [%rd252+-16];
	mul.f32 	%f1037, %f31, %f1033;
	mul.f32 	%f1038, %f31, %f1034;
	mul.f32 	%f1039, %f31, %f1035;
	mul.f32 	%f1040, %f31, %f1036;
	st.local.v4.f32 	[%rd252+-16], {%f1037, %f1038, %f1039, %f1040};
	ld.local.v4.f32 	{%f1041, %f1042, %f1043, %f1044}, [%rd252];
	mul.f32 	%f1045, %f31, %f1041;
	mul.f32 	%f1046, %f31, %f1042;
	mul.f32 	%f1047, %f31, %f1043;
	mul.f32 	%f1048, %f31, %f1044;
	st.local.v4.f32 	[%rd252], {%f1045, %f1046, %f1047, %f1048};
	ld.local.v4.f32 	{%f1049, %f1050, %f1051, %f1052}, [%rd252+16];
	mul.f32 	%f1053, %f31, %f1049;
	mul.f32 	%f1054, %f31, %f1050;
	mul.f32 	%f1055, %f31, %f1051;
	mul.f32 	%f1056, %f31, %f1052;
	st.local.v4.f32 	[%rd252+16], {%f1053, %f1054, %f1055, %f1056};
	ld.local.v4.f32 	{%f1057, %f1058, %f1059, %f1060}, [%rd252+32];
	mul.f32 	%f1061, %f31, %f1057;
	mul.f32 	%f1062, %f31, %f1058;
	mul.f32 	%f1063, %f31, %f1059;
	mul.f32 	%f1064, %f31, %f1060;
	st.local.v4.f32 	[%rd252+32], {%f1061, %f1062, %f1063, %f1064};
	ld.local.v4.f32 	{%f1065, %f1066, %f1067, %f1068}, [%rd252+48];
	mul.f32 	%f1069, %f31, %f1065;
	mul.f32 	%f1070, %f31, %f1066;
	mul.f32 	%f1071, %f31, %f1067;
	mul.f32 	%f1072, %f31, %f1068;
	st.local.v4.f32 	[%rd252+48], {%f1069, %f1070, %f1071, %f1072};
	add.s32 	%r343, %r343, 32;
	add.s64 	%rd252, %rd252, 128;
	setp.ne.s32 	%p32, %r343, 512;
	@%p32 bra 	$L__BB0_63;
	mov.b32 	%r344, 0;
$L__BB0_65:
	.pragma "nounroll";
	mul.wide.u32 	%rd203, %r344, 4;
	add.s64 	%rd204, %rd4, %rd203;
	mov.f32 	%f1073, 0f00000000;
	st.local.v4.f32 	[%rd204], {%f1073, %f1073, %f1073, %f1073};
	st.local.v4.f32 	[%rd204+16], {%f1073, %f1073, %f1073, %f1073};
	st.local.v4.f32 	[%rd204+32], {%f1073, %f1073, %f1073, %f1073};
	st.local.v4.f32 	[%rd204+48], {%f1073, %f1073, %f1073, %f1073};
	add.s32 	%r68, %r344, 16;
	setp.lt.u32 	%p33, %r344, 48;
	mov.u32 	%r344, %r68;
	@%p33 bra 	$L__BB0_65;
	mov.b32 	%r345, 0;
$L__BB0_67:
	mul.wide.u32 	%rd205, %r345, 4;
	add.s64 	%rd206, %rd3, %rd205;
	ld.local.f32 	%f32, [%rd206];
	mul.wide.u32 	%rd207, %r345, 128;
	add.s64 	%rd254, %rd21, %rd207;
	mov.b32 	%r346, 0;
	mov.u64 	%rd253, %rd255;
$L__BB0_68:
	.pragma "nounroll";
	ld.global.nc.v2.u32 	{%r279, %r280}, [%rd254+-16];
	mov.b32 	{%rs225, %rs226}, %r279;
	mov.b32 	{%rs227, %rs228}, %r280;
	// begin inline asm
	{  cvt.f32.f16 %f1074, %rs225;}

	// end inline asm
	ld.local.v4.f32 	{%f1090, %f1091, %f1092, %f1093}, [%rd253+-32];
	fma.rn.f32 	%f1094, %f32, %f1074, %f1090;
	// begin inline asm
	{  cvt.f32.f16 %f1075, %rs226;}

	// end inline asm
	fma.rn.f32 	%f1095, %f32, %f1075, %f1091;
	// begin inline asm
	{  cvt.f32.f16 %f1076, %rs227;}

	// end inline asm
	fma.rn.f32 	%f1096, %f32, %f1076, %f1092;
	// begin inline asm
	{  cvt.f32.f16 %f1077, %rs228;}

	// end inline asm
	fma.rn.f32 	%f1097, %f32, %f1077, %f1093;
	st.local.v4.f32 	[%rd253+-32], {%f1094, %f1095, %f1096, %f1097};
	ld.global.nc.v2.u32 	{%r281, %r282}, [%rd254+-8];
	mov.b32 	{%rs229, %rs230}, %r281;
	mov.b32 	{%rs231, %rs232}, %r282;
	// begin inline asm
	{  cvt.f32.f16 %f1078, %rs229;}

	// end inline asm
	ld.local.v4.f32 	{%f1098, %f1099, %f1100, %f1101}, [%rd253+-16];
	fma.rn.f32 	%f1102, %f32, %f1078, %f1098;
	// begin inline asm
	{  cvt.f32.f16 %f1079, %rs230;}

	// end inline asm
	fma.rn.f32 	%f1103, %f32, %f1079, %f1099;
	// begin inline asm
	{  cvt.f32.f16 %f1080, %rs231;}

	// end inline asm
	fma.rn.f32 	%f1104, %f32, %f1080, %f1100;
	// begin inline asm
	{  cvt.f32.f16 %f1081, %rs232;}

	// end inline asm
	fma.rn.f32 	%f1105, %f32, %f1081, %f1101;
	st.local.v4.f32 	[%rd253+-16], {%f1102, %f1103, %f1104, %f1105};
	ld.global.nc.v2.u32 	{%r283, %r284}, [%rd254];
	mov.b32 	{%rs233, %rs234}, %r283;
	mov.b32 	{%rs235, %rs236}, %r284;
	// begin inline asm
	{  cvt.f32.f16 %f1082, %rs233;}

	// end inline asm
	ld.local.v4.f32 	{%f1106, %f1107, %f1108, %f1109}, [%rd253];
	fma.rn.f32 	%f1110, %f32, %f1082, %f1106;
	// begin inline asm
	{  cvt.f32.f16 %f1083, %rs234;}

	// end inline asm
	fma.rn.f32 	%f1111, %f32, %f1083, %f1107;
	// begin inline asm
	{  cvt.f32.f16 %f1084, %rs235;}

	// end inline asm
	fma.rn.f32 	%f1112, %f32, %f1084, %f1108;
	// begin inline asm
	{  cvt.f32.f16 %f1085, %rs236;}

	// end inline asm
	fma.rn.f32 	%f1113, %f32, %f1085, %f1109;
	st.local.v4.f32 	[%rd253], {%f1110, %f1111, %f1112, %f1113};
	ld.global.nc.v2.u32 	{%r285, %r286}, [%rd254+8];
	mov.b32 	{%rs237, %rs238}, %r285;
	mov.b32 	{%rs239, %rs240}, %r286;
	// begin inline asm
	{  cvt.f32.f16 %f1086, %rs237;}

	// end inline asm
	ld.local.v4.f32 	{%f1114, %f1115, %f1116, %f1117}, [%rd253+16];
	fma.rn.f32 	%f1118, %f32, %f1086, %f1114;
	// begin inline asm
	{  cvt.f32.f16 %f1087, %rs238;}

	// end inline asm
	fma.rn.f32 	%f1119, %f32, %f1087, %f1115;
	// begin inline asm
	{  cvt.f32.f16 %f1088, %rs239;}

	// end inline asm
	fma.rn.f32 	%f1120, %f32, %f1088, %f1116;
	// begin inline asm
	{  cvt.f32.f16 %f1089, %rs240;}

	// end inline asm
	fma.rn.f32 	%f1121, %f32, %f1089, %f1117;
	st.local.v4.f32 	[%rd253+16], {%f1118, %f1119, %f1120, %f1121};
	add.s32 	%r71, %r346, 16;
	add.s64 	%rd254, %rd254, 32;
	add.s64 	%rd253, %rd253, 64;
	setp.lt.u32 	%p34, %r346, 48;
	mov.u32 	%r346, %r71;
	@%p34 bra 	$L__BB0_68;
	add.s32 	%r345, %r345, 1;
	setp.ne.s32 	%p35, %r345, 512;
	@%p35 bra 	$L__BB0_67;
	add.s64 	%rd256, %rd115, 49182;
	mov.b32 	%r347, 0;
$L__BB0_71:
	.pragma "nounroll";
	ld.local.v4.f32 	{%f1122, %f1123, %f1124, %f1125}, [%rd255+-32];
	// begin inline asm
	{ cvt.rn.f16x2.f32 %r288, %f1123, %f1122; }

	// end inline asm
	mov.b32 	{%rs241, %rs242}, %r288;
	// begin inline asm
	{ cvt.rn.f16x2.f32 %r289, %f1125, %f1124; }

	// end inline asm
	mov.b32 	{%rs243, %rs244}, %r289;
	add.s64 	%rd209, %rd256, -30;
	mov.b32 	%r311, 1;
	// begin inline asm
	{
	  .reg .pred p;
	  setp.ne.s32 p, %r311, 0;
	  @p st.global.u16 [%rd209], %rs241;
	}
	// end inline asm
	add.s64 	%rd210, %rd256, -28;
	// begin inline asm
	{
	  .reg .pred p;
	  setp.ne.s32 p, %r311, 0;
	  @p st.global.u16 [%rd210], %rs242;
	}
	// end inline asm
	add.s64 	%rd211, %rd256, -26;
	// begin inline asm
	{
	  .reg .pred p;
	  setp.ne.s32 p, %r311, 0;
	  @p st.global.u16 [%rd211], %rs243;
	}
	// end inline asm
	add.s64 	%rd212, %rd256, -24;
	// begin inline asm
	{
	  .reg .pred p;
	  setp.ne.s32 p, %r311, 0;
	  @p st.global.u16 [%rd212], %rs244;
	}
	// end inline asm
	ld.local.v4.f32 	{%f1126, %f1127, %f1128, %f1129}, [%rd255+-16];
	// begin inline asm
	{ cvt.rn.f16x2.f32 %r294, %f1127, %f1126; }

	// end inline asm
	mov.b32 	{%rs245, %rs246}, %r294;
	// begin inline asm
	{ cvt.rn.f16x2.f32 %r295, %f1129, %f1128; }

	// end inline asm
	mov.b32 	{%rs247, %rs248}, %r295;
	add.s64 	%rd213, %rd256, -22;
	// begin inline asm
	{
	  .reg .pred p;
	  setp.ne.s32 p, %r311, 0;
	  @p st.global.u16 [%rd213], %rs245;
	}
	// end inline asm
	add.s64 	%rd214, %rd256, -20;
	// begin inline asm
	{
	  .reg .pred p;
	  setp.ne.s32 p, %r311, 0;
	  @p st.global.u16 [%rd214], %rs246;
	}
	// end inline asm
	add.s64 	%rd215, %rd256, -18;
	// begin inline asm
	{
	  .reg .pred p;
	  setp.ne.s32 p, %r311, 0;
	  @p st.global.u16 [%rd215], %rs247;
	}
	// end inline asm
	add.s64 	%rd216, %rd256, -16;
	// begin inline asm
	{
	  .reg .pred p;
	  setp.ne.s32 p, %r311, 0;
	  @p st.global.u16 [%rd216], %rs248;
	}
	// end inline asm
	ld.local.v4.f32 	{%f1130, %f1131, %f1132, %f1133}, [%rd255];
	// begin inline asm
	{ cvt.rn.f16x2.f32 %r300, %f1131, %f1130; }

	// end inline asm
	mov.b32 	{%rs249, %rs250}, %r300;
	// begin inline asm
	{ cvt.rn.f16x2.f32 %r301, %f1133, %f1132; }

	// end inline asm
	mov.b32 	{%rs251, %rs252}, %r301;
	add.s64 	%rd217, %rd256, -14;
	// begin inline asm
	{
	  .reg .pred p;
	  setp.ne.s32 p, %r311, 0;
	  @p st.global.u16 [%rd217], %rs249;
	}
	// end inline asm
	add.s64 	%rd218, %rd256, -12;
	// begin inline asm
	{
	  .reg .pred p;
	  setp.ne.s32 p, %r311, 0;
	  @p st.global.u16 [%rd218], %rs250;
	}
	// end inline asm
	add.s64 	%rd219, %rd256, -10;
	// begin inline asm
	{
	  .reg .pred p;
	  setp.ne.s32 p, %r311, 0;
	  @p st.global.u16 [%rd219], %rs251;
	}
	// end inline asm
	add.s64 	%rd220, %rd256, -8;
	// begin inline asm
	{
	  .reg .pred p;
	  setp.ne.s32 p, %r311, 0;
	  @p st.global.u16 [%rd220], %rs252;
	}
	// end inline asm
	ld.local.v4.f32 	{%f1134, %f1135, %f1136, %f1137}, [%rd255+16];
	// begin inline asm
	{ cvt.rn.f16x2.f32 %r306, %f1135, %f1134; }

	// end inline asm
	mov.b32 	{%rs253, %rs254}, %r306;
	// begin inline asm
	{ cvt.rn.f16x2.f32 %r307, %f1137, %f1136; }

	// end inline asm
	mov.b32 	{%rs255, %rs256}, %r307;
	add.s64 	%rd221, %rd256, -6;
	// begin inline asm
	{
	  .reg .pred p;
	  setp.ne.s32 p, %r311, 0;
	  @p st.global.u16 [%rd221], %rs253;
	}
	// end inline asm
	add.s64 	%rd222, %rd256, -4;
	// begin inline asm
	{
	  .reg .pred p;
	  setp.ne.s32 p, %r311, 0;
	  @p st.global.u16 [%rd222], %rs254;
	}
	// end inline asm
	add.s64 	%rd223, %rd256, -2;
	// begin inline asm
	{
	  .reg .pred p;
	  setp.ne.s32 p, %r311, 0;
	  @p st.global.u16 [%rd223], %rs255;
	}
	// end inline asm
	// begin inline asm
	{
	  .reg .pred p;
	  setp.ne.s32 p, %r311, 0;
	  @p st.global.u16 [%rd256], %rs256;
	}
	// end inline asm
	add.s32 	%r74, %r347, 16;
	add.s64 	%rd256, %rd256, 32;
	add.s64 	%rd255, %rd255, 64;
	setp.lt.u32 	%p36, %r347, 48;
	mov.u32 	%r347, %r74;
	@%p36 bra 	$L__BB0_71;
	ret;

}


// ===== COMPILED SASS (sm_100) =====

	.target	sm_100

	.elftype	@"ET_EXEC"


//--------------------- .note.nv.tkinfo           --------------------------
	.section	.note.nv.tkinfo,"",@"SHT_NOTE"
	.sectionflags	@"SHF_NOTE_NV_TKINFO"
	.tkinfo
        /*0018*/ 	.word	0x00000002
        /*0030*/ 	.string	""
        /*0030*/ 	.string	"ptxas"
        /*0030*/ 	.string	"Cuda compilation tools, release 13.0, V13.0.88"
        /*0030*/ 	.string	"Build cuda_13.0.r13.0/compiler.36424714_0"
        /*0030*/ 	.string	"-arch sm_100 -m 64 "



//--------------------- .note.nv.cuinfo           --------------------------
	.section	.note.nv.cuinfo,"",@"SHT_NOTE"
	.sectionflags	@"SHF_NOTE_NV_CUINFO"
        /*0018*/ 	.short	0x0002
        /*001a*/ 	.short	0x0064
        /*001c*/ 	.short	0x0082
	.zero		2


//--------------------- .nv.info                  --------------------------
	.section	.nv.info,"",@"SHT_CUDA_INFO"
	.align	4


	//----- nvinfo : EIATTR_REGCOUNT
	.align		4
        /*0000*/ 	.byte	0x04, 0x2f
        /*0002*/ 	.short	(.L_1 - .L_0)
	.align		4
.L_0:
        /*0004*/ 	.word	index@(attention_branchfree_kernel)
        /*0008*/ 	.word	0x00000080


	//----- nvinfo : EIATTR_FRAME_SIZE
	.align		4
.L_1:
        /*000c*/ 	.byte	0x04, 0x11
        /*000e*/ 	.short	(.L_3 - .L_2)
	.align		4
.L_2:
        /*0010*/ 	.word	index@(attention_branchfree_kernel)
        /*0014*/ 	.word	0x00000a00


	//----- nvinfo : EIATTR_MIN_STACK_SIZE
	.align		4
.L_3:
        /*0018*/ 	.byte	0x04, 0x12
        /*001a*/ 	.short	(.L_5 - .L_4)
	.align		4
.L_4:
        /*001c*/ 	.word	index@(attention_branchfree_kernel)
        /*0020*/ 	.word	0x00000a00
.L_5:


//--------------------- .nv.compat                --------------------------
	.section	.nv.compat,"",@"SHT_CUDA_COMPAT_INFO"
	.align	4
        /*0000*/ 	.byte	0x02, 0x09, 0x00, 0x00, 0x02, 0x02, 0x01, 0x00, 0x02, 0x05, 0x05, 0x00, 0x03, 0x07, 0x01, 0x01
        /*0010*/ 	.byte	0x02, 0x03, 0x00, 0x00, 0x02, 0x06, 0x01, 0x00, 0x04, 0x0b, 0x08, 0x00, 0x01, 0x00, 0x00, 0x00
        /*0020*/ 	.byte	0x00, 0x00, 0x00, 0x00


//--------------------- .nv.info.attention_branchfree_kernel --------------------------
	.section	.nv.info.attention_branchfree_kernel,"",@"SHT_CUDA_INFO"
	.sectionflags	@""
	.align	4


	//----- nvinfo : EIATTR_CUDA_API_VERSION
	.align		4
        /*0000*/ 	.byte	0x04, 0x37
        /*0002*/ 	.short	(.L_7 - .L_6)
.L_6:
        /*0004*/ 	.word	0x00000082


	//----- nvinfo : EIATTR_KPARAM_INFO
	.align		4
.L_7:
        /*0008*/ 	.byte	0x04, 0x17
        /*000a*/ 	.short	(.L_9 - .L_8)
.L_8:
        /*000c*/ 	.word	0x00000000
        /*0010*/ 	.short	0x0008
        /*0012*/ 	.short	0x0030
        /*0014*/ 	.byte	0x00, 0xf0, 0x11, 0x00


	//----- nvinfo : EIATTR_KPARAM_INFO
	.align		4
.L_9:
        /*0018*/ 	.byte	0x04, 0x17
        /*001a*/ 	.short	(.L_11 - .L_10)
.L_10:
        /*001c*/ 	.word	0x00000000
        /*0020*/ 	.short	0x0007
        /*0022*/ 	.short	0x002c
        /*0024*/ 	.byte	0x00, 0xf0, 0x11, 0x00


	//----- nvinfo : EIATTR_KPARAM_INFO
	.align		4
.L_11:
        /*0028*/ 	.byte	0x04, 0x17
        /*002a*/ 	.short	(.L_13 - .L_12)
.L_12:
        /*002c*/ 	.word	0x00000000
        /*0030*/ 	.short	0x0006
        /*0032*/ 	.short	0x0028
        /*0034*/ 	.byte	0x00, 0xf0, 0x11, 0x00


	//----- nvinfo : EIATTR_KPARAM_INFO
	.align		4
.L_13:
        /*0038*/ 	.byte	0x04, 0x17
        /*003a*/ 	.short	(.L_15 - .L_14)
.L_14:
        /*003c*/ 	.word	0x00000000
        /*0040*/ 	.short	0x0005
        /*0042*/ 	.short	0x0024
        /*0044*/ 	.byte	0x00, 0xf0, 0x11, 0x00


	//----- nvinfo : EIATTR_KPARAM_INFO
	.align		4
.L_15:
        /*0048*/ 	.byte	0x04, 0x17
        /*004a*/ 	.short	(.L_17 - .L_16)
.L_16:
        /*004c*/ 	.word	0x00000000
        /*0050*/ 	.short	0x0004
        /*0052*/ 	.short	0x0020
        /*0054*/ 	.byte	0x00, 0xf0, 0x11, 0x00


	//----- nvinfo : EIATTR_KPARAM_INFO
	.align		4
.L_17:
        /*0058*/ 	.byte	0x04, 0x17
        /*005a*/ 	.short	(.L_19 - .L_18)
.L_18:
        /*005c*/ 	.word	0x00000000
        /*0060*/ 	.short	0x0003
        /*0062*/ 	.short	0x0018
        /*0064*/ 	.byte	0x00, 0xf5, 0x21, 0x00


	//----- nvinfo : EIATTR_KPARAM_INFO
	.align		4
.L_19:
        /*0068*/ 	.byte	0x04, 0x17
        /*006a*/ 	.short	(.L_21 - .L_20)
.L_20:
        /*006c*/ 	.word	0x00000000
        /*0070*/ 	.short	0x0002
        /*0072*/ 	.short	0x0010
        /*0074*/ 	.byte	0x00, 0xf5, 0x21, 0x00


	//----- nvinfo : EIATTR_KPARAM_INFO
	.align		4
.L_21:
        /*0078*/ 	.byte	0x04, 0x17
        /*007a*/ 	.short	(.L_23 - .L_22)
.L_22:
        /*007c*/ 	.word	0x00000000
        /*0080*/ 	.short	0x0001
        /*0082*/ 	.short	0x0008
        /*0084*/ 	.byte	0x00, 0xf5, 0x21, 0x00


	//----- nvinfo : EIATTR_KPARAM_INFO
	.align		4
.L_23:
        /*0088*/ 	.byte	0x04, 0x17
        /*008a*/ 	.short	(.L_25 - .L_24)
.L_24:
        /*008c*/ 	.word	0x00000000
        /*0090*/ 	.short	0x0000
        /*0092*/ 	.short	0x0000
        /*0094*/ 	.byte	0x00, 0xf5, 0x21, 0x00


	//----- nvinfo : EIATTR_SPARSE_MMA_MASK
	.align		4
.L_25:
        /*0098*/ 	.byte	0x03, 0x50
        /*009a*/ 	.short	0x0000


	//----- nvinfo : EIATTR_MAXREG_COUNT
	.align		4
        /*009c*/ 	.byte	0x03, 0x1b
        /*009e*/ 	.short	0x0080


	//----- nvinfo : EIATTR_MERCURY_ISA_VERSION
	.align		4
        /*00a0*/ 	.byte	0x03, 0x5f
        /*00a2*/ 	.short	0x0101


	//----- nvinfo : EIATTR_VRC_CTA_INIT_COUNT
	.align		4
        /*00a4*/ 	.byte	0x02, 0x4a
	.zero		1
	.zero		1


	//----- nvinfo : EIATTR_EXIT_INSTR_OFFSETS
	.align		4
        /*00a8*/ 	.byte	0x04, 0x1c
        /*00aa*/ 	.short	(.L_27 - .L_26)


	//   ....[0]....
.L_26:
        /*00ac*/ 	.word	0x00008b80


	//----- nvinfo : EIATTR_MAX_THREADS
	.align		4
.L_27:
        /*00b0*/ 	.byte	0x04, 0x05
        /*00b2*/ 	.short	(.L_29 - .L_28)
.L_28:
        /*00b4*/ 	.word	0x00000080
        /*00b8*/ 	.word	0x00000001
        /*00bc*/ 	.word	0x00000001


	//----- nvinfo : EIATTR_CBANK_PARAM_SIZE
	.align		4
.L_29:
        /*00c0*/ 	.byte	0x03, 0x19
        /*00c2*/ 	.short	0x0034


	//----- nvinfo : EIATTR_PARAM_CBANK
	.align		4
        /*00c4*/ 	.byte	0x04, 0x0a
        /*00c6*/ 	.short	(.L_31 - .L_30)
	.align		4
.L_30:
        /*00c8*/ 	.word	index@(.nv.constant0.attention_branchfree_kernel)
        /*00cc*/ 	.short	0x0380
        /*00ce*/ 	.short	0x0034


	//----- nvinfo : EIATTR_SW_WAR
	.align		4
.L_31:
        /*00d0*/ 	.byte	0x04, 0x36
        /*00d2*/ 	.short	(.L_33 - .L_32)
.L_32:
        /*00d4*/ 	.word	0x00000008
.L_33:


//--------------------- .nv.callgraph             --------------------------
	.section	.nv.callgraph,"",@"SHT_CUDA_CALLGRAPH"
	.align	4
	.sectionentsize	8
	.align		4
        /*0000*/ 	.word	0x00000000
	.align		4
        /*0004*/ 	.word	0xffffffff
	.align		4
        /*0008*/ 	.word	0x00000000
	.align		4
        /*000c*/ 	.word	0xfffffffe
	.align		4
        /*0010*/ 	.word	0x00000000
	.align		4
        /*0014*/ 	.word	0xfffffffd
	.align		4
        /*0018*/ 	.word	0x00000000
	.align		4
        /*001c*/ 	.word	0xfffffffc


//--------------------- .text.attention_branchfree_kernel --------------------------
	.section	.text.attention_branchfree_kernel,"ax",@progbits
	.align	128
        .global         attention_branchfree_kernel
        .type           attention_branchfree_kernel,@function
        .size           attention_branchfree_kernel,(.L_x_37 - attention_branchfree_kernel)
        .other          attention_branchfree_kernel,@"STO_CUDA_ENTRY STV_DEFAULT"
attention_branchfree_kernel:
.text.attention_branchfree_kernel:
[----:B------:R-:W0:Y:S08]  /*0000*/  LDC R1, c[0x0][0x37c] ;  /* 0x0000df00ff017b82 */ /* 0x000e300000000800 */
[----:B------:R-:W1:Y:S01]  /*0010*/  S2UR UR4, SR_CTAID.X ;  /* 0x00000000000479c3 */ /* 0x000e620000002500 */
[----:B------:R-:W1:Y:S01]  /*0020*/  LDCU.64 UR6, c[0x0][0x3a8] ;  /* 0x00007500ff0677ac */ /* 0x000e620008000a00 */
[----:B------:R-:W2:Y:S01]  /*0030*/  S2R R121, SR_TID.X ;  /* 0x0000000000797919 */ /* 0x000ea20000002100 */
[----:B------:R-:W-:Y:S01]  /*0040*/  HFMA2 R0, -RZ, RZ, 0, 0 ;  /* 0x00000000ff007431 */ /* 0x000fe200000001ff */
[----:B0-----:R-:W-:Y:S01]  /*0050*/  IADD3 R1, PT, PT, R1, -0xa00, RZ ;  /* 0xfffff60001017810 */ /* 0x001fe20007ffe0ff */
[----:B------:R-:W0:Y:S01]  /*0060*/  LDCU.64 UR8, c[0x0][0x358] ;  /* 0x00006b00ff0877ac */ /* 0x000e220008000a00 */
[----:B------:R-:W3:Y:S01]  /*0070*/  LDCU.64 UR12, c[0x0][0x380] ;  /* 0x00007000ff0c77ac */ /* 0x000ee20008000a00 */
[----:B-1----:R-:W-:-:S04]  /*0080*/  UIMAD UR4, UR4, UR6, URZ ;  /* 0x00000006040472a4 */ /* 0x002fc8000f8e02ff */
[----:B------:R-:W-:-:S04]  /*0090*/  UIMAD UR5, UR4, UR7, URZ ;  /* 0x00000007040572a4 */ /* 0x000fc8000f8e02ff */
[----:B--2---:R-:W-:-:S12]  /*00a0*/  USHF.R.S32.HI UR11, URZ, 0x1f, UR5 ;  /* 0x0000001fff0b7899 */ /* 0x004fd80008011405 */
.L_x_0:
[----:B------:R-:W-:-:S04]  /*00b0*/  LEA R2, R121, R0, 0x6 ;  /* 0x0000000079027211 */ /* 0x000fc800078e30ff */
[----:B------:R-:W-:-:S04]  /*00c0*/  IADD3 R3, P0, PT, R2, UR5, RZ ;  /* 0x0000000502037c10 */ /* 0x000fc8000ff1e0ff */
[----:B------:R-:W-:Y:S02]  /*00d0*/  IADD3.X R4, PT, PT, RZ, UR11, RZ, P0, !PT ;  /* 0x0000000bff047c10 */ /* 0x000fe400087fe4ff */
[----:B---3--:R-:W-:-:S04]  /*00e0*/  LEA R2, P0, R3, UR12, 0x1 ;  /* 0x0000000c03027c11 */ /* 0x008fc8000f8008ff */
[----:B------:R-:W-:-:S05]  /*00f0*/  LEA.HI.X R3, R3, UR13, R4, 0x1, P0 ;  /* 0x0000000d03037c11 */ /* 0x000fca00080f0c04 */
[----:B01----:R-:W2:Y:S04]  /*0100*/  LDG.E.64.CONSTANT R12, desc[UR8][R2.64+0x8] ;  /* 0x00000808020c7981 */ /* 0x003ea8000c1e9b00 */
[----:B------:R-:W3:Y:S04]  /*0110*/  LDG.E.64.CONSTANT R14, desc[UR8][R2.64+0x10] ;  /* 0x00001008020e7981 */ /* 0x000ee8000c1e9b00 */
[----:B------:R-:W4:Y:S04]  /*0120*/  LDG.E.64.CONSTANT R4, desc[UR8][R2.64] ;  /* 0x0000000802047981 */ /* 0x000f28000c1e9b00 */
[----:B------:R-:W5:Y:S01]  /*0130*/  LDG.E.64.CONSTANT R20, desc[UR8][R2.64+0x18] ;  /* 0x0000180802147981 */ /* 0x000f62000c1e9b00 */
[----:B------:R-:W-:-:S02]  /*0140*/  LEA R6, R0, R1, 0x2 ;  /* 0x0000000100067211 */ /* 0x000fc400078e10ff */
[C---:B------:R-:W-:Y:S02]  /*0150*/  ISETP.GE.U32.AND P0, PT, R0.reuse, 0x30, PT ;  /* 0x000000300000780c */ /* 0x040fe40003f06070 */
[----:B------:R-:W-:Y:S01]  /*0160*/  IADD3 R0, PT, PT, R0, 0x10, RZ ;  /* 0x0000001000007810 */ /* 0x000fe20007ffe0ff */
[--C-:B--2---:R-:W-:Y:S02]  /*0170*/  HADD2.F32 R16, -RZ, R12.reuse.H0_H0 ;  /* 0x2000000cff107230 */ /* 0x104fe40000004100 */
[----:B------:R-:W-:Y:S02]  /*0180*/  HADD2.F32 R17, -RZ, R12.H1_H1 ;  /* 0x3000000cff117230 */ /* 0x000fe40000004100 */
[--C-:B------:R-:W-:Y:S02]  /*0190*/  HADD2.F32 R18, -RZ, R13.reuse.H0_H0 ;  /* 0x2000000dff127230 */ /* 0x100fe40000004100 */
[----:B------:R-:W-:Y:S02]  /*01a0*/  HADD2.F32 R19, -RZ, R13.H1_H1 ;  /* 0x3000000dff137230 */ /* 0x000fe40000004100 */
[----:B---3--:R-:W-:-:S02]  /*01b0*/  HADD2.F32 R12, -RZ, R14.H0_H0 ;  /* 0x2000000eff0c7230 */ /* 0x008fc40000004100 */
[----:B------:R-:W-:Y:S02]  /*01c0*/  HADD2.F32 R13, -RZ, R14.H1_H1 ;  /* 0x3000000eff0d7230 */ /* 0x000fe40000004100 */
[----:B------:R-:W-:Y:S02]  /*01d0*/  HADD2.F32 R14, -RZ, R15.H0_H0 ;  /* 0x2000000fff0e7230 */ /* 0x000fe40000004100 */
[--C-:B----4-:R-:W-:Y:S02]  /*01e0*/  HADD2.F32 R8, -RZ, R4.reuse.H0_H0 ;  /* 0x20000004ff087230 */ /* 0x110fe40000004100 */
[----:B------:R-:W-:Y:S02]  /*01f0*/  HADD2.F32 R9, -RZ, R4.H1_H1 ;  /* 0x30000004ff097230 */ /* 0x000fe40000004100 */
[--C-:B------:R-:W-:Y:S02]  /*0200*/  HADD2.F32 R10, -RZ, R5.reuse.H0_H0 ;  /* 0x20000005ff0a7230 */ /* 0x100fe40000004100 */
[----:B------:R-:W-:-:S02]  /*0210*/  HADD2.F32 R11, -RZ, R5.H1_H1 ;  /* 0x30000005ff0b7230 */ /* 0x000fc40000004100 */
[----:B------:R-:W-:Y:S02]  /*0220*/  HADD2.F32 R15, -RZ, R15.H1_H1 ;  /* 0x3000000fff0f7230 */ /* 0x000fe40000004100 */
[--C-:B-----5:R-:W-:Y:S02]  /*0230*/  HADD2.F32 R24, -RZ, R20.reuse.H0_H0 ;  /* 0x20000014ff187230 */ /* 0x120fe40000004100 */
[----:B------:R-:W-:Y:S02]  /*0240*/  HADD2.F32 R25, -RZ, R20.H1_H1 ;  /* 0x30000014ff197230 */ /* 0x000fe40000004100 */
[--C-:B------:R-:W-:Y:S02]  /*0250*/  HADD2.F32 R26, -RZ, R21.reuse.H0_H0 ;  /* 0x20000015ff1a7230 */ /* 0x100fe40000004100 */
[----:B------:R-:W-:Y:S01]  /*0260*/  HADD2.F32 R27, -RZ, R21.H1_H1 ;  /* 0x30000015ff1b7230 */ /* 0x000fe20000004100 */
[----:B------:R1:W-:Y:S04]  /*0270*/  STL.128 [R6], R8 ;  /* 0x0000000806007387 */ /* 0x0003e80000100c00 */
[----:B------:R1:W-:Y:S04]  /*0280*/  STL.128 [R6+0x10], R16 ;  /* 0x0000101006007387 */ /* 0x0003e80000100c00 */
[----:B------:R1:W-:Y:S04]  /*0290*/  STL.128 [R6+0x20], R12 ;  /* 0x0000200c06007387 */ /* 0x0003e80000100c00 */
[----:B------:R1:W-:Y:S01]  /*02a0*/  STL.128 [R6+0x30], R24 ;  /* 0x0000301806007387 */ /* 0x0003e20000100c00 */
[----:B------:R-:W-:Y:S05]  /*02b0*/  @!P0 BRA `(.L_x_0) ;  /* 0xfffffffc007c8947 */ /* 0x000fea000383ffff */
[----:B------:R-:W0:Y:S01]  /*02c0*/  LDCU.64 UR12, c[0x0][0x388] ;  /* 0x00007100ff0c77ac */ /* 0x000e220008000a00 */
[----:B------:R-:W-:Y:S01]  /*02d0*/  HFMA2 R3, -RZ, RZ, 0, 0 ;  /* 0x00000000ff037431 */ /* 0x000fe200000001ff */
[C---:B------:R-:W-:Y:S01]  /*02e0*/  IADD3 R119, PT, PT, R1.reuse, 0x20, RZ ;  /* 0x0000002001777810 */ /* 0x040fe20007ffe0ff */
[----:B------:R-:W-:Y:S01]  /*02f0*/  USHF.L.U32 UR14, UR5, 0x1, URZ ;  /* 0x00000001050e7899 */ /* 0x000fe200080006ff */
[----:B------:R-:W-:Y:S01]  /*0300*/  MOV R2, 0xc61c4000 ;  /* 0xc61c400000027802 */ /* 0x000fe20000000f00 */
[----:B------:R-:W-:Y:S01]  /*0310*/  USHF.L.U64.HI UR15, UR5, 0x1, UR11 ;  /* 0x00000001050f7899 */ /* 0x000fe2000801020b */
[----:B------:R-:W-:Y:S01]  /*0320*/  IADD3 R0, PT, PT, R1, 0x100, RZ ;  /* 0x0000010001007810 */ /* 0x000fe20007ffe0ff */
[----:B------:R-:W-:-:S04]  /*0330*/  UIADD3 UR7, UP0, UPT, UR14, 0x10, URZ ;  /* 0x000000100e077890 */ /* 0x000fc8000ff1e0ff */
[----:B------:R-:W-:Y:S02]  /*0340*/  UIADD3.X UR10, UPT, UPT, URZ, UR15, URZ, UP0, !UPT ;  /* 0x0000000fff0a7290 */ /* 0x000fe400087fe4ff */
[----:B0-----:R-:W-:-:S04]  /*0350*/  UIADD3 UR4, UP0, UPT, UR7, UR12, URZ ;  /* 0x0000000c07047290 */ /* 0x001fc8000ff1e0ff */
[----:B------:R-:W-:Y:S02]  /*0360*/  UIADD3.X UR6, UPT, UPT, UR10, UR13, URZ, UP0, !UPT ;  /* 0x0000000d0a067290 */ /* 0x000fe400087fe4ff */
[----:B------:R-:W-:-:S04]  /*0370*/  MOV R124, UR4 ;  /* 0x00000004007c7c02 */ /* 0x000fc80008000f00 */
[----:B------:R-:W-:-:S07]  /*0380*/  MOV R125, UR6 ;  /* 0x00000006007d7c02 */ /* 0x000fce0008000f00 */
.L_x_2:
[----:B0-----:R-:W-:Y:S01]  /*0390*/  IMAD.WIDE.U32 R4, R3, 0x80, R124 ;  /* 0x0000008003047825 */ /* 0x001fe200078e007c */
[----:B-1----:R-:W-:Y:S01]  /*03a0*/  MOV R19, RZ ;  /* 0x000000ff00137202 */ /* 0x002fe20000000f00 */
[----:B------:R-:W-:Y:S01]  /*03b0*/  UMOV UR4, URZ ;  /* 0x000000ff00047c82 */ /* 0x000fe20008000000 */
[----:B------:R-:W-:Y:S02]  /*03c0*/  MOV R32, R119 ;  /* 0x0000007700207202 */ /* 0x000fe40000000f00 */
[----:B------:R-:W-:Y:S02]  /*03d0*/  MOV R16, R4 ;  /* 0x0000000400107202 */ /* 0x000fe40000000f00 */
[----:B------:R-:W-:-:S07]  /*03e0*/  MOV R17, R5 ;  /* 0x0000000500117202 */ /* 0x000fce0000000f00 */
.L_x_1:
[----:B------:R-:W2:Y:S04]  /*03f0*/  LDG.E.64.CONSTANT R20, desc[UR8][R16.64+-0x10] ;  /* 0xfffff00810147981 */ /* 0x000ea8000c1e9b00 */
[----:B------:R-:W3:Y:S04]  /*0400*/  LDL.128 R24, [R32+-0x20] ;  /* 0xffffe00020187983 */ /* 0x000ee80000100c00 */
[----:B------:R-:W4:Y:S04]  /*0410*/  LDG.E.64.CONSTANT R22, desc[UR8][R16.64+-0x8] ;  /* 0xfffff80810167981 */ /* 0x000f28000c1e9b00 */
[----:B------:R-:W5:Y:S04]  /*0420*/  LDL.128 R12, [R32+-0x10] ;  /* 0xfffff000200c7983 */ /* 0x000f680000100c00 */
[----:B------:R-:W5:Y:S04]  /*0430*/  LDG.E.64.CONSTANT R28, desc[UR8][R16.64] ;  /* 0x00000008101c7981 */ /* 0x000f68000c1e9b00 */
[----:B------:R-:W5:Y:S04]  /*0440*/  LDL.128 R8, [R32] ;  /* 0x0000000020087983 */ /* 0x000f680000100c00 */
[----:B------:R0:W5:Y:S04]  /*0450*/  LDG.E.64.CONSTANT R30, desc[UR8][R16.64+0x8] ;  /* 0x00000808101e7981 */ /* 0x000168000c1e9b00 */
[----:B------:R1:W5:Y:S01]  /*0460*/  LDL.128 R4, [R32+0x10] ;  /* 0x0000100020047983 */ /* 0x0003620000100c00 */
[----:B------:R-:W-:-:S02]  /*0470*/  UISETP.GE.U32.AND UP0, UPT, UR4, 0x30, UPT ;  /* 0x000000300400788c */ /* 0x000fc4000bf06070 */
[----:B------:R-:W-:Y:S01]  /*0480*/  UIADD3 UR6, UPT, UPT, UR4, 0x10, URZ ;  /* 0x0000001004067890 */ /* 0x000fe2000fffe0ff */
[----:B0-----:R-:W-:Y:S02]  /*0490*/  IADD3 R16, P0, PT, R16, 0x20, RZ ;  /* 0x0000002010107810 */ /* 0x001fe40007f1e0ff */
[----:B-1----:R-:W-:Y:S02]  /*04a0*/  IADD3 R32, PT, PT, R32, 0x40, RZ ;  /* 0x0000004020207810 */ /* 0x002fe40007ffe0ff */
[----:B------:R-:W-:Y:S02]  /*04b0*/  IADD3.X R17, PT, PT, RZ, R17, RZ, P0, !PT ;  /* 0x00000011ff117210 */ /* 0x000fe400007fe4ff */
[----:B------:R-:W-:Y:S01]  /*04c0*/  UMOV UR4, UR6 ;  /* 0x0000000600047c82 */ /* 0x000fe20008000000 */
[--C-:B--2---:R-:W-:Y:S02]  /*04d0*/  HADD2.F32 R18, -RZ, R20.reuse.H0_H0 ;  /* 0x20000014ff127230 */ /* 0x104fe40000004100 */
[----:B------:R-:W-:-:S03]  /*04e0*/  HADD2.F32 R20, -RZ, R20.H1_H1 ;  /* 0x30000014ff147230 */ /* 0x000fc60000004100 */
[----:B---3--:R-:W-:Y:S01]  /*04f0*/  FFMA R18, R24, R18, R19 ;  /* 0x0000001218127223 */ /* 0x008fe20000000013 */
[--C-:B------:R-:W-:Y:S02]  /*0500*/  HADD2.F32 R19, -RZ, R21.reuse.H0_H0 ;  /* 0x20000015ff137230 */ /* 0x100fe40000004100 */
[----:B------:R-:W-:Y:S02]  /*0510*/  HADD2.F32 R21, -RZ, R21.H1_H1 ;  /* 0x30000015ff157230 */ /* 0x000fe40000004100 */
[----:B------:R-:W-:Y:S01]  /*0520*/  FFMA R25, R25, R20, R18 ;  /* 0x0000001419197223 */ /* 0x000fe20000000012 */
[--C-:B----4-:R-:W-:Y:S02]  /*0530*/  HADD2.F32 R18, -RZ, R22.reuse.H0_H0 ;  /* 0x20000016ff127230 */ /* 0x110fe40000004100 */
[----:B------:R-:W-:Y:S02]  /*0540*/  HADD2.F32 R22, -RZ, R22.H1_H1 ;  /* 0x30000016ff167230 */ /* 0x000fe40000004100 */
[----:B------:R-:W-:-:S04]  /*0550*/  FFMA R26, R26, R19, R25 ;  /* 0x000000131a1a7223 */ /* 0x000fc80000000019 */
[----:B------:R-:W-:-:S04]  /*0560*/  FFMA R21, R27, R21, R26 ;  /* 0x000000151b157223 */ /* 0x000fc8000000001a */
[----:B-----5:R-:W-:Y:S01]  /*0570*/  FFMA R12, R12, R18, R21 ;  /* 0x000000120c0c7223 */ /* 0x020fe20000000015 */
[--C-:B------:R-:W-:Y:S02]  /*0580*/  HADD2.F32 R18, -RZ, R23.reuse.H0_H0 ;  /* 0x20000017ff127230 */ /* 0x100fe40000004100 */
[----:B------:R-:W-:Y:S02]  /*0590*/  HADD2.F32 R23, -RZ, R23.H1_H1 ;  /* 0x30000017ff177230 */ /* 0x000fe40000004100 */
[----:B------:R-:W-:Y:S01]  /*05a0*/  FFMA R13, R13, R22, R12 ;  /* 0x000000160d0d7223 */ /* 0x000fe2000000000c */
[--C-:B------:R-:W-:Y:S02]  /*05b0*/  HADD2.F32 R12, -RZ, R28.reuse.H0_H0 ;  /* 0x2000001cff0c7230 */ /* 0x100fe40000004100 */
[----:B------:R-:W-:Y:S02]  /*05c0*/  HADD2.F32 R28, -RZ, R28.H1_H1 ;  /* 0x3000001cff1c7230 */ /* 0x000fe40000004100 */
[----:B------:R-:W-:Y:S01]  /*05d0*/  FFMA R14, R14, R18, R13 ;  /* 0x000000120e0e7223 */ /* 0x000fe2000000000d */
[----:B------:R-:W-:-:S03]  /*05e0*/  HADD2.F32 R19, -RZ, R31.H1_H1 ;  /* 0x3000001fff137230 */ /* 0x000fc60000004100 */
[----:B------:R-:W-:-:S04]  /*05f0*/  FFMA R15, R15, R23, R14 ;  /* 0x000000170f0f7223 */ /* 0x000fc8000000000e */
[----:B------:R-:W-:Y:S01]  /*0600*/  FFMA R8, R8, R12, R15 ;  /* 0x0000000c08087223 */ /* 0x000fe2000000000f */
[--C-:B------:R-:W-:Y:S02]  /*0610*/  HADD2.F32 R12, -RZ, R29.reuse.H0_H0 ;  /* 0x2000001dff0c7230 */ /* 0x100fe40000004100 */
[----:B------:R-:W-:Y:S02]  /*0620*/  HADD2.F32 R29, -RZ, R29.H1_H1 ;  /* 0x3000001dff1d7230 */ /* 0x000fe40000004100 */
[----:B------:R-:W-:Y:S01]  /*0630*/  FFMA R9, R9, R28, R8 ;  /* 0x0000001c09097223 */ /* 0x000fe20000000008 */
[--C-:B------:R-:W-:Y:S02]  /*0640*/  HADD2.F32 R8, -RZ, R30.reuse.H0_H0 ;  /* 0x2000001eff087230 */ /* 0x100fe40000004100 */
[----:B------:R-:W-:Y:S02]  /*0650*/  HADD2.F32 R30, -RZ, R30.H1_H1 ;  /* 0x3000001eff1e7230 */ /* 0x000fe40000004100 */
[----:B------:R-:W-:-:S04]  /*0660*/  FFMA R10, R10, R12, R9 ;  /* 0x0000000c0a0a7223 */ /* 0x000fc80000000009 */
[----:B------:R-:W-:-:S04]  /*0670*/  FFMA R11, R11, R29, R10 ;  /* 0x0000001d0b0b7223 */ /* 0x000fc8000000000a */
[----:B------:R-:W-:Y:S01]  /*0680*/  FFMA R4, R4, R8, R11 ;  /* 0x0000000804047223 */ /* 0x000fe2000000000b */
[----:B------:R-:W-:-:S03]  /*0690*/  HADD2.F32 R8, -RZ, R31.H0_H0 ;  /* 0x2000001fff087230 */ /* 0x000fc60000004100 */
[----:B------:R-:W-:-:S04]  /*06a0*/  FFMA R5, R5, R30, R4 ;  /* 0x0000001e05057223 */ /* 0x000fc80000000004 */
[----:B------:R-:W-:-:S04]  /*06b0*/  FFMA R6, R6, R8, R5 ;  /* 0x0000000806067223 */ /* 0x000fc80000000005 */
[----:B------:R-:W-:Y:S01]  /*06c0*/  FFMA R19, R7, R19, R6 ;  /* 0x0000001307137223 */ /* 0x000fe20000000006 */
[----:B------:R-:W-:Y:S06]  /*06d0*/  BRA.U !UP0, `(.L_x_1) ;  /* 0xfffffffd08447547 */ /* 0x000fec000b83ffff */
[----:B------:R-:W0:Y:S01]  /*06e0*/  LDCU UR4, c[0x0][0x3b0] ;  /* 0x00007600ff0477ac */ /* 0x000e220008000800 */
[C---:B------:R-:W-:Y:S02]  /*06f0*/  LEA R4, R3.reuse, R0, 0x2 ;  /* 0x0000000003047211 */ /* 0x040fe400078e10ff */
[----:B------:R-:W-:-:S04]  /*0700*/  IADD3 R3, PT, PT, R3, 0x1, RZ ;  /* 0x0000000103037810 */ /* 0x000fc80007ffe0ff */
[----:B------:R-:W-:Y:S01]  /*0710*/  ISETP.NE.AND P0, PT, R3, 0x200, PT ;  /* 0x000002000300780c */ /* 0x000fe20003f05270 */
[----:B0-----:R-:W-:-:S05]  /*0720*/  FMUL R19, R19, UR4 ;  /* 0x0000000413137c20 */ /* 0x001fca0008400000 */
[----:B------:R0:W-:Y:S01]  /*0730*/  STL [R4], R19 ;  /* 0x0000001304007387 */ /* 0x0001e20000100800 */
[----:B------:R-:W-:-:S06]  /*0740*/  FMNMX R2, R19, R2, !PT ;  /* 0x0000000213027209 */ /* 0x000fcc0007800000 */
[----:B------:R-:W-:Y:S05]  /*0750*/  @P0 BRA `(.L_x_2) ;  /* 0xfffffffc000c0947 */ /* 0x000fea000383ffff */
[----:B------:R-:W-:Y:S01]  /*0760*/  IADD3 R120, PT, PT, R1, 0x120, RZ ;  /* 0x0000012001787810 */ /* 0x000fe20007ffe0ff */
[----:B------:R-:W-:Y:S01]  /*0770*/  HFMA2 R3, -RZ, RZ, 0, 0 ;  /* 0x00000000ff037431 */ /* 0x000fe200000001ff */
[----:B------:R-:W-:Y:S02]  /*0780*/  UMOV UR4, URZ ;  /* 0x000000ff00047c82 */ /* 0x000fe40008000000 */
[----:B------:R-:W-:-:S07]  /*0790*/  MOV R22, R120 ;  /* 0x0000007800167202 */ /* 0x000fce0000000f00 */
.L_x_3:
[----:B0-----:R-:W2:Y:S04]  /*07a0*/  LDL.128 R4, [R22+-0x20] ;  /* 0xffffe00016047983 */ /* 0x001ea80000100c00 */
[----:B------:R-:W3:Y:S04]  /*07b0*/  LDL.128 R16, [R22+-0x10] ;  /* 0xfffff00016107983 */ /* 0x000ee80000100c00 */
[----:B------:R-:W4:Y:S04]  /*07c0*/  LDL.128 R12, [R22] ;  /* 0x00000000160c7983 */ /* 0x000f280000100c00 */
[----:B------:R-:W5:Y:S01]  /*07d0*/  LDL.128 R8, [R22+0x10] ;  /* 0x0000100016087983 */ /* 0x000f620000100c00 */
[----:B------:R-:W-:-:S04]  /*07e0*/  UIADD3 UR4, UPT, UPT, UR4, 0x10, URZ ;  /* 0x0000001004047890 */ /* 0x000fc8000fffe0ff */
[----:B------:R-:W-:Y:S01]  /*07f0*/  UISETP.NE.AND UP0, UPT, UR4, 0x200, UPT ;  /* 0x000002000400788c */ /* 0x000fe2000bf05270 */
[C---:B--2---:R-:W-:Y:S01]  /*0800*/  FADD R4, -R2.reuse, R4 ;  /* 0x0000000402047221 */ /* 0x044fe20000000100 */
[C---:B------:R-:W-:Y:S01]  /*0810*/  FADD R5, -R2.reuse, R5 ;  /* 0x0000000502057221 */ /* 0x040fe20000000100 */
[C---:B------:R-:W-:Y:S01]  /*0820*/  FADD R6, -R2.reuse, R6 ;  /* 0x0000000602067221 */ /* 0x040fe20000000100 */
[----:B------:R-:W-:Y:S01]  /*0830*/  FADD R7, -R2, R7 ;  /* 0x0000000702077221 */ /* 0x000fe20000000100 */
[----:B------:R-:W-:Y:S01]  /*0840*/  FMUL R4, R4, 1.4426950216293334961 ;  /* 0x3fb8aa3b04047820 */ /* 0x000fe20000400000 */
[----:B------:R-:W-:Y:S01]  /*0850*/  FMUL R5, R5, 1.4426950216293334961 ;  /* 0x3fb8aa3b05057820 */ /* 0x000fe20000400000 */
[----:B------:R-:W-:Y:S01]  /*0860*/  FMUL R6, R6, 1.4426950216293334961 ;  /* 0x3fb8aa3b06067820 */ /* 0x000fe20000400000 */
[----:B------:R-:W-:Y:S01]  /*0870*/  FMUL R7, R7, 1.4426950216293334961 ;  /* 0x3fb8aa3b07077820 */ /* 0x000fe20000400000 */
[----:B---3--:R-:W-:Y:S01]  /*0880*/  FADD R16, -R2, R16 ;  /* 0x0000001002107221 */ /* 0x008fe20000000100 */
[----:B------:R-:W-:Y:S01]  /*0890*/  FSETP.GEU.AND P2, PT, R4, -126, PT ;  /* 0xc2fc00000400780b */ /* 0x000fe20003f4e000 */
[----:B------:R-:W-:Y:S01]  /*08a0*/  FADD R17, -R2, R17 ;  /* 0x0000001102117221 */ /* 0x000fe20000000100 */
[----:B------:R-:W-:Y:S01]  /*08b0*/  FSETP.GEU.AND P1, PT, R5, -126, PT ;  /* 0xc2fc00000500780b */ /* 0x000fe20003f2e000 */
[----:B------:R-:W-:Y:S01]  /*08c0*/  FMUL R16, R16, 1.4426950216293334961 ;  /* 0x3fb8aa3b10107820 */ /* 0x000fe20000400000 */
[----:B------:R-:W-:Y:S01]  /*08d0*/  FSETP.GEU.AND P0, PT, R6, -126, PT ;  /* 0xc2fc00000600780b */ /* 0x000fe20003f0e000 */
[----:B------:R-:W-:Y:S01]  /*08e0*/  FMUL R17, R17, 1.4426950216293334961 ;  /* 0x3fb8aa3b11117820 */ /* 0x000fe20000400000 */
[----:B------:R-:W-:Y:S01]  /*08f0*/  FSETP.GEU.AND P4, PT, R7, -126, PT ;  /* 0xc2fc00000700780b */ /* 0x000fe20003f8e000 */
[----:B------:R-:W-:Y:S01]  /*0900*/  FADD R18, -R2, R18 ;  /* 0x0000001202127221 */ /* 0x000fe20000000100 */
[----:B------:R-:W-:Y:S01]  /*0910*/  FSETP.GEU.AND P6, PT, R16, -126, PT ;  /* 0xc2fc00001000780b */ /* 0x000fe20003fce000 */
[----:B------:R-:W-:Y:S01]  /*0920*/  FADD R19, -R2, R19 ;  /* 0x0000001302137221 */ /* 0x000fe20000000100 */
[----:B------:R-:W-:Y:S01]  /*0930*/  FSETP.GEU.AND P5, PT, R17, -126, PT ;  /* 0xc2fc00001100780b */ /* 0x000fe20003fae000 */
[----:B------:R-:W-:Y:S01]  /*0940*/  FMUL R18, R18, 1.4426950216293334961 ;  /* 0x3fb8aa3b12127820 */ /* 0x000fe20000400000 */
[----:B----4-:R-:W-:Y:S01]  /*0950*/  FADD R12, -R2, R12 ;  /* 0x0000000c020c7221 */ /* 0x010fe20000000100 */
[----:B------:R-:W-:Y:S01]  /*0960*/  @!P2 FMUL R4, R4, 0.5 ;  /* 0x3f0000000404a820 */ /* 0x000fe20000400000 */
[----:B------:R-:W-:Y:S01]  /*0970*/  FMUL R19, R19, 1.4426950216293334961 ;  /* 0x3fb8aa3b13137820 */ /* 0x000fe20000400000 */
[----:B------:R-:W-:Y:S01]  /*0980*/  @!P1 FMUL R5, R5, 0.5 ;  /* 0x3f00000005059820 */ /* 0x000fe20000400000 */
[----:B------:R-:W-:Y:S01]  /*0990*/  FSETP.GEU.AND P3, PT, R18, -126, PT ;  /* 0xc2fc00001200780b */ /* 0x000fe20003f6e000 */
[----:B------:R-:W-:Y:S01]  /*09a0*/  @!P0 FMUL R6, R6, 0.5 ;  /* 0x3f00000006068820 */ /* 0x000fe20000400000 */
[----:B------:R-:W-:Y:S01]  /*09b0*/  FMUL R12, R12, 1.4426950216293334961 ;  /* 0x3fb8aa3b0c0c7820 */ /* 0x000fe20000400000 */
[----:B------:R-:W0:Y:S01]  /*09c0*/  MUFU.EX2 R4, R4 ;  /* 0x0000000400047308 */ /* 0x000e220000000800 */
[----:B------:R-:W-:Y:S01]  /*09d0*/  @!P4 FMUL R7, R7, 0.5 ;  /* 0x3f0000000707c820 */ /* 0x000fe20000400000 */
[----:B------:R-:W-:Y:S01]  /*09e0*/  @!P6 FMUL R16, R16, 0.5 ;  /* 0x3f0000001010e820 */ /* 0x000fe20000400000 */
[C---:B------:R-:W-:Y:S01]  /*09f0*/  FADD R13, -R2.reuse, R13 ;  /* 0x0000000d020d7221 */ /* 0x040fe20000000100 */
[----:B------:R-:W-:Y:S01]  /*0a00*/  @!P5 FMUL R17, R17, 0.5 ;  /* 0x3f0000001111d820 */ /* 0x000fe20000400000 */
[C---:B------:R-:W-:Y:S01]  /*0a10*/  FADD R14, -R2.reuse, R14 ;  /* 0x0000000e020e7221 */ /* 0x040fe20000000100 */
[----:B------:R-:W-:Y:S01]  /*0a20*/  FADD R15, -R2, R15 ;  /* 0x0000000f020f7221 */ /* 0x000fe20000000100 */
[----:B------:R-:W-:Y:S01]  /*0a30*/  FMUL R13, R13, 1.4426950216293334961 ;  /* 0x3fb8aa3b0d0d7820 */ /* 0x000fe20000400000 */
[----:B------:R-:W1:Y:S01]  /*0a40*/  MUFU.EX2 R5, R5 ;  /* 0x0000000500057308 */ /* 0x000e620000000800 */
[----:B------:R-:W-:Y:S01]  /*0a50*/  FMUL R14, R14, 1.4426950216293334961 ;  /* 0x3fb8aa3b0e0e7820 */ /* 0x000fe20000400000 */
[----:B------:R-:W-:Y:S01]  /*0a60*/  @!P3 FMUL R18, R18, 0.5 ;  /* 0x3f0000001212b820 */ /* 0x000fe20000400000 */
[C---:B-----5:R-:W-:Y:S01]  /*0a70*/  FADD R10, -R2.reuse, R10 ;  /* 0x0000000a020a7221 */ /* 0x060fe20000000100 */
[----:B------:R-:W-:Y:S01]  /*0a80*/  FMUL R15, R15, 1.4426950216293334961 ;  /* 0x3fb8aa3b0f0f7820 */ /* 0x000fe20000400000 */
[C---:B------:R-:W-:Y:S01]  /*0a90*/  FADD R8, -R2.reuse, R8 ;  /* 0x0000000802087221 */ /* 0x040fe20000000100 */
[----:B------:R-:W-:Y:S01]  /*0aa0*/  FADD R9, -R2, R9 ;  /* 0x0000000902097221 */ /* 0x000fe20000000100 */
[----:B------:R-:W-:Y:S01]  /*0ab0*/  FMUL R21, R10, 1.4426950216293334961 ;  /* 0x3fb8aa3b0a157820 */ /* 0x000fe20000400000 */
[----:B------:R-:W2:Y:S01]  /*0ac0*/  MUFU.EX2 R6, R6 ;  /* 0x0000000600067308 */ /* 0x000ea20000000800 */
[----:B0-----:R-:W-:Y:S01]  /*0ad0*/  @!P2 FMUL R4, R4, R4 ;  /* 0x000000040404a220 */ /* 0x001fe20000400000 */
[----:B------:R-:W-:Y:S01]  /*0ae0*/  FSETP.GEU.AND P2, PT, R19, -126, PT ;  /* 0xc2fc00001300780b */ /* 0x000fe20003f4e000 */
[----:B------:R-:W-:Y:S01]  /*0af0*/  FMUL R8, R8, 1.4426950216293334961 ;  /* 0x3fb8aa3b08087820 */ /* 0x000fe20000400000 */
[----:B------:R-:W-:Y:S01]  /*0b00*/  FMUL R9, R9, 1.4426950216293334961 ;  /* 0x3fb8aa3b09097820 */ /* 0x000fe20000400000 */
[----:B------:R-:W-:Y:S01]  /*0b10*/  FADD R10, R4, R3 ;  /* 0x00000003040a7221 */ /* 0x000fe20000000000 */
[----:B------:R-:W-:-:S02]  /*0b20*/  FADD R11, -R2, R11 ;  /* 0x0000000b020b7221 */ /* 0x000fc40000000100 */
[----:B------:R-:W0:Y:S01]  /*0b30*/  MUFU.EX2 R7, R7 ;  /* 0x0000000700077308 */ /* 0x000e220000000800 */
[----:B-1----:R-:W-:Y:S01]  /*0b40*/  @!P1 FMUL R5, R5, R5 ;  /* 0x0000000505059220 */ /* 0x002fe20000400000 */
[----:B------:R-:W-:Y:S01]  /*0b50*/  FSETP.GEU.AND P1, PT, R12, -126, PT ;  /* 0xc2fc00000c00780b */ /* 0x000fe20003f2e000 */
[----:B------:R-:W-:Y:S02]  /*0b60*/  FMUL R11, R11, 1.4426950216293334961 ;  /* 0x3fb8aa3b0b0b7820 */ /* 0x000fe40000400000 */
[----:B------:R-:W-:Y:S02]  /*0b70*/  FADD R3, R10, R5 ;  /* 0x000000050a037221 */ /* 0x000fe40000000000 */
[----:B------:R-:W-:Y:S01]  /*0b80*/  @!P2 FMUL R19, R19, 0.5 ;  /* 0x3f0000001313a820 */ /* 0x000fe20000400000 */
[----:B------:R-:W1:Y:S01]  /*0b90*/  MUFU.EX2 R16, R16 ;  /* 0x0000001000107308 */ /* 0x000e620000000800 */
[----:B--2---:R-:W-:Y:S01]  /*0ba0*/  @!P0 FMUL R6, R6, R6 ;  /* 0x0000000606068220 */ /* 0x004fe20000400000 */
[----:B------:R-:W-:-:S03]  /*0bb0*/  FSETP.GEU.AND P0, PT, R13, -126, PT ;  /* 0xc2fc00000d00780b */ /* 0x000fc60003f0e000 */
[----:B------:R-:W-:Y:S02]  /*0bc0*/  FADD R10, R3, R6 ;  /* 0x00000006030a7221 */ /* 0x000fe40000000000 */
[----:B------:R-:W-:Y:S01]  /*0bd0*/  @!P1 FMUL R12, R12, 0.5 ;  /* 0x3f0000000c0c9820 */ /* 0x000fe20000400000 */
[----:B------:R-:W2:Y:S01]  /*0be0*/  MUFU.EX2 R17, R17 ;  /* 0x0000001100117308 */ /* 0x000ea20000000800 */
[----:B0-----:R-:W-:Y:S01]  /*0bf0*/  @!P4 FMUL R7, R7, R7 ;  /* 0x000000070707c220 */ /* 0x001fe20000400000 */
[----:B------:R-:W-:-:S03]  /*0c00*/  FSETP.GEU.AND P4, PT, R14, -126, PT ;  /* 0xc2fc00000e00780b */ /* 0x000fc60003f8e000 */
[----:B------:R-:W-:Y:S01]  /*0c10*/  FADD R3, R10, R7 ;  /* 0x000000070a037221 */ /* 0x000fe20000000000 */
[----:B------:R-:W-:Y:S01]  /*0c20*/  STL.128 [R22+-0x20], R4 ;  /* 0xffffe00416007387 */ /* 0x000fe20000100c00 */
[----:B------:R-:W-:Y:S01]  /*0c30*/  @!P0 FMUL R13, R13, 0.5 ;  /* 0x3f0000000d0d8820 */ /* 0x000fe20000400000 */
[----:B------:R-:W0:Y:S01]  /*0c40*/  MUFU.EX2 R18, R18 ;  /* 0x0000001200127308 */ /* 0x000e220000000800 */
[----:B-1----:R-:W-:Y:S01]  /*0c50*/  @!P6 FMUL R16, R16, R16 ;  /* 0x000000101010e220 */ /* 0x002fe20000400000 */
[----:B------:R-:W-:-:S03]  /*0c60*/  FSETP.GEU.AND P6, PT, R15, -126, PT ;  /* 0xc2fc00000f00780b */ /* 0x000fc60003fce000 */
        /* <DEDUP_REMOVED lines=10> */
[----:B------:R-:W-:Y:S02]  /*0d10*/  FADD R20, R3, R18 ;  /* 0x0000001203147221 */ /* 0x000fe40000000000 */
[----:B------:R-:W-:Y:S01]  /*0d20*/  @!P5 FMUL R8, R8, 0.5 ;  /* 0x3f0000000808d820 */ /* 0x000fe20000400000 */
[----:B------:R-:W0:Y:S01]  /*0d30*/  MUFU.EX2 R13, R13 ;  /* 0x0000000d000d7308 */ /* 0x000e220000000800 */
[----:B-1----:R-:W-:Y:S01]  /*0d40*/  @!P2 FMUL R19, R19, R19 ;  /* 0x000000131313a220 */ /* 0x002fe20000400000 */
[----:B------:R-:W-:-:S03]  /*0d50*/  FSETP.GEU.AND P2, PT, R21, -126, PT ;  /* 0xc2fc00001500780b */ /* 0x000fc60003f4e000 */
[----:B------:R-:W-:Y:S01]  /*0d60*/  FADD R3, R20, R19 ;  /* 0x0000001314037221 */ /* 0x000fe20000000000 */
[----:B------:R-:W-:Y:S01]  /*0d70*/  STL.128 [R22+-0x10], R16 ;  /* 0xfffff01016007387 */ /* 0x000fe20000100c00 */
[----:B------:R-:W-:Y:S01]  /*0d80*/  @!P3 FMUL R9, R9, 0.5 ;  /* 0x3f0000000909b820 */ /* 0x000fe20000400000 */
[----:B------:R-:W1:Y:S01]  /*0d90*/  MUFU.EX2 R14, R14 ;  /* 0x0000000e000e7308 */ /* 0x000e620000000800 */
[----:B--2---:R-:W-:Y:S01]  /*0da0*/  @!P1 FMUL R12, R12, R12 ;  /* 0x0000000c0c0c9220 */ /* 0x004fe20000400000 */
[----:B------:R-:W-:-:S03]  /*0db0*/  FSETP.GEU.AND P1, PT, R11, -126, PT ;  /* 0xc2fc00000b00780b */ /* 0x000fc60003f2e000 */
[----:B------:R-:W-:Y:S02]  /*0dc0*/  FADD R20, R3, R12 ;  /* 0x0000000c03147221 */ /* 0x000fe40000000000 */
[----:B------:R-:W-:Y:S01]  /*0dd0*/  @!P2 FMUL R21, R21, 0.5 ;  /* 0x3f0000001515a820 */ /* 0x000fe20000400000 */
[----:B------:R-:W2:Y:S01]  /*0de0*/  MUFU.EX2 R15, R15 ;  /* 0x0000000f000f7308 */ /* 0x000ea20000000800 */
[----:B0-----:R-:W-:-:S04]  /*0df0*/  @!P0 FMUL R13, R13, R13 ;  /* 0x0000000d0d0d8220 */ /* 0x001fc80000400000 */
[----:B------:R-:W-:Y:S02]  /*0e00*/  FADD R3, R20, R13 ;  /* 0x0000000d14037221 */ /* 0x000fe40000000000 */
[----:B------:R-:W-:Y:S01]  /*0e10*/  @!P1 FMUL R11, R11, 0.5 ;  /* 0x3f0000000b0b9820 */ /* 0x000fe20000400000 */
[----:B------:R-:W0:Y:S01]  /*0e20*/  MUFU.EX2 R8, R8 ;  /* 0x0000000800087308 */ /* 0x000e220000000800 */
[----:B-1----:R-:W-:-:S04]  /*0e30*/  @!P4 FMUL R14, R14, R14 ;  /* 0x0000000e0e0ec220 */ /* 0x002fc80000400000 */
[----:B------:R-:W-:-:S03]  /*0e40*/  FADD R20, R3, R14 ;  /* 0x0000000e03147221 */ /* 0x000fc60000000000 */
[----:B------:R-:W1:Y:S01]  /*0e50*/  MUFU.EX2 R9, R9 ;  /* 0x0000000900097308 */ /* 0x000e620000000800 */
[----:B--2---:R-:W-:-:S04]  /*0e60*/  @!P6 FMUL R15, R15, R15 ;  /* 0x0000000f0f0fe220 */ /* 0x004fc80000400000 */
[----:B------:R-:W-:Y:S01]  /*0e70*/  FADD R3, R20, R15 ;  /* 0x0000000f14037221 */ /* 0x000fe20000000000 */
[----:B------:R-:W-:Y:S02]  /*0e80*/  STL.128 [R22], R12 ;  /* 0x0000000c16007387 */ /* 0x000fe40000100c00 */
[----:B------:R-:W2:Y:S01]  /*0e90*/  MUFU.EX2 R10, R21 ;  /* 0x00000015000a7308 */ /* 0x000ea20000000800 */
[----:B0-----:R-:W-:-:S04]  /*0ea0*/  @!P5 FMUL R8, R8, R8 ;  /* 0x000000080808d220 */ /* 0x001fc80000400000 */
[----:B------:R-:W-:-:S03]  /*0eb0*/  FADD R20, R3, R8 ;  /* 0x0000000803147221 */ /* 0x000fc60000000000 */
[----:B------:R-:W0:Y:S01]  /*0ec0*/  MUFU.EX2 R11, R11 ;  /* 0x0000000b000b7308 */ /* 0x000e220000000800 */
[----:B-1----:R-:W-:-:S04]  /*0ed0*/  @!P3 FMUL R9, R9, R9 ;  /* 0x000000090909b220 */ /* 0x002fc80000400000 */
[----:B------:R-:W-:Y:S01]  /*0ee0*/  FADD R3, R20, R9 ;  /* 0x0000000914037221 */ /* 0x000fe20000000000 */
[----:B--2---:R-:W-:-:S04]  /*0ef0*/  @!P2 FMUL R10, R10, R10 ;  /* 0x0000000a0a0aa220 */ /* 0x004fc80000400000 */
[----:B------:R-:W-:Y:S01]  /*0f00*/  FADD R20, R3, R10 ;  /* 0x0000000a03147221 */ /* 0x000fe20000000000 */
[----:B0-----:R-:W-:-:S04]  /*0f10*/  @!P1 FMUL R11, R11, R11 ;  /* 0x0000000b0b0b9220 */ /* 0x001fc80000400000 */
[----:B------:R-:W-:Y:S01]  /*0f20*/  FADD R3, R20, R11 ;  /* 0x0000000b14037221 */ /* 0x000fe20000000000 */
[----:B------:R0:W-:Y:S02]  /*0f30*/  STL.128 [R22+0x10], R8 ;  /* 0x0000100816007387 */ /* 0x0001e40000100c00 */
[----:B0-----:R-:W-:Y:S01]  /*0f40*/  IADD3 R22, PT, PT, R22, 0x40, RZ ;  /* 0x0000004016167810 */ /* 0x001fe20007ffe0ff */
[----:B------:R-:W-:Y:S06]  /*0f50*/  BRA.U UP0, `(.L_x_3) ;  /* 0xfffffff900107547 */ /* 0x000fec000b83ffff */
[C---:B------:R-:W-:Y:S01]  /*0f60*/  FMUL R2, R3.reuse, 16777216 ;  /* 0x4b80000003027820 */ /* 0x040fe20000400000 */
[----:B------:R-:W-:Y:S01]  /*0f70*/  FSETP.GEU.AND P0, PT, |R3|, 1.175494350822287508e-38, PT ;  /* 0x008000000300780b */ /* 0x000fe20003f0e200 */
[----:B------:R-:W-:Y:S01]  /*0f80*/  HFMA2 R5, -RZ, RZ, 15, 0 ;  /* 0x4b800000ff057431 */ /* 0x000fe200000001ff */
[----:B------:R-:W-:Y:S01]  /*0f90*/  IADD3 R116, PT, PT, R1, 0x140, RZ ;  /* 0x0000014001747810 */ /* 0x000fe20007ffe0ff */
[----:B------:R-:W-:Y:S01]  /*0fa0*/  UMOV UR4, URZ ;  /* 0x000000ff00047c82 */ /* 0x000fe20008000000 */
[----:B------:R-:W-:Y:S02]  /*0fb0*/  FSEL R4, R2, R3, !P0 ;  /* 0x0000000302047208 */ /* 0x000fe40004000000 */
[----:B------:R-:W-:Y:S02]  /*0fc0*/  MOV R3, R116 ;  /* 0x0000007400037202 */ /* 0x000fe40000000f00 */
[----:B------:R-:W0:Y:S01]  /*0fd0*/  MUFU.RCP R2, R4 ;  /* 0x0000000400027308 */ /* 0x000e220000001000 */
[----:B------:R-:W-:-:S05]  /*0fe0*/  FSEL R5, R5, 1, !P0 ;  /* 0x3f80000005057808 */ /* 0x000fca0004000000 */
[----:B0-----:R-:W-:-:S07]  /*0ff0*/  FMUL R2, R2, R5 ;  /* 0x0000000502027220 */ /* 0x001fce0000400000 */
.L_x_4:
[----:B------:R-:W2:Y:S04]  /*1000*/  LDL.128 R16, [R3+-0x40] ;  /* 0xffffc00003107983 */ /* 0x000ea80000100c00 */
[----:B------:R-:W3:Y:S04]  /*1010*/  LDL.128 R12, [R3+-0x30] ;  /* 0xffffd000030c7983 */ /* 0x000ee80000100c00 */
[----:B------:R-:W4:Y:S04]  /*1020*/  LDL.128 R4, [R3+-0x20] ;  /* 0xffffe00003047983 */ /* 0x000f280000100c00 */
[----:B------:R-:W5:Y:S04]  /*1030*/  LDL.128 R8, [R3+-0x10] ;  /* 0xfffff00003087983 */ /* 0x000f680000100c00 */
[----:B------:R-:W5:Y:S04]  /*1040*/  LDL.128 R112, [R3] ;  /* 0x0000000003707983 */ /* 0x000f680000100c00 */
[----:B------:R-:W5:Y:S04]  /*1050*/  LDL.128 R108, [R3+0x10] ;  /* 0x00001000036c7983 */ /* 0x000f680000100c00 */
        /* <DEDUP_REMOVED lines=21> */
[----:B------:R-:W5:Y:S01]  /*11b0*/  LDL.128 R20, [R3+0x170] ;  /* 0x0001700003147983 */ /* 0x000f620000100c00 */
[C---:B--2---:R-:W-:Y:S01]  /*11c0*/  FMUL R16, R2.reuse, R16 ;  /* 0x0000001002107220 */ /* 0x044fe20000400000 */
[C---:B------:R-:W-:Y:S01]  /*11d0*/  FMUL R17, R2.reuse, R17 ;  /* 0x0000001102117220 */ /* 0x040fe20000400000 */
[C---:B------:R-:W-:Y:S01]  /*11e0*/  FMUL R18, R2.reuse, R18 ;  /* 0x0000001202127220 */ /* 0x040fe20000400000 */
[C---:B------:R-:W-:Y:S01]  /*11f0*/  FMUL R19, R2.reuse, R19 ;  /* 0x0000001302137220 */ /* 0x040fe20000400000 */
[C---:B---3--:R-:W-:Y:S01]  /*1200*/  FMUL R12, R2.reuse, R12 ;  /* 0x0000000c020c7220 */ /* 0x048fe20000400000 */
[C---:B------:R-:W-:Y:S01]  /*1210*/  FMUL R13, R2.reuse, R13 ;  /* 0x0000000d020d7220 */ /* 0x040fe20000400000 */
[C---:B------:R-:W-:Y:S01]  /*1220*/  FMUL R14, R2.reuse, R14 ;  /* 0x0000000e020e7220 */ /* 0x040fe20000400000 */
[C---:B------:R-:W-:Y:S01]  /*1230*/  FMUL R15, R2.reuse, R15 ;  /* 0x0000000f020f7220 */ /* 0x040fe20000400000 */
[C---:B----4-:R-:W-:Y:S01]  /*1240*/  FMUL R4, R2.reuse, R4 ;  /* 0x0000000402047220 */ /* 0x050fe20000400000 */
[C---:B------:R-:W-:Y:S01]  /*1250*/  FMUL R5, R2.reuse, R5 ;  /* 0x0000000502057220 */ /* 0x040fe20000400000 */
[C---:B------:R-:W-:Y:S01]  /*1260*/  FMUL R6, R2.reuse, R6 ;  /* 0x0000000602067220 */ /* 0x040fe20000400000 */
[C---:B------:R-:W-:Y:S01]  /*1270*/  FMUL R7, R2.reuse, R7 ;  /* 0x0000000702077220 */ /* 0x040fe20000400000 */
[C---:B-----5:R-:W-:Y:S01]  /*1280*/  FMUL R8, R2.reuse, R8 ;  /* 0x0000000802087220 */ /* 0x060fe20000400000 */
[C---:B------:R-:W-:Y:S01]  /*1290*/  FMUL R9, R2.reuse, R9 ;  /* 0x0000000902097220 */ /* 0x040fe20000400000 */
[C---:B------:R-:W-:Y:S01]  /*12a0*/  FMUL R10, R2.reuse, R10 ;  /* 0x0000000a020a7220 */ /* 0x040fe20000400000 */
[----:B------:R-:W-:Y:S01]  /*12b0*/  FMUL R11, R2, R11 ;  /* 0x0000000b020b7220 */ /* 0x000fe20000400000 */
[----:B------:R0:W-:Y:S04]  /*12c0*/  STL.128 [R3+-0x40], R16 ;  /* 0xffffc01003007387 */ /* 0x0001e80000100c00 */
[----:B------:R1:W-:Y:S04]  /*12d0*/  STL.128 [R3+-0x30], R12 ;  /* 0xffffd00c03007387 */ /* 0x0003e80000100c00 */
[----:B------:R2:W-:Y:S04]  /*12e0*/  STL.128 [R3+-0x20], R4 ;  /* 0xffffe00403007387 */ /* 0x0005e80000100c00 */
[----:B------:R3:W-:Y:S04]  /*12f0*/  STL.128 [R3+-0x10], R8 ;  /* 0xfffff00803007387 */ /* 0x0007e80000100c00 */
[----:B0-----:R-:W4:Y:S04]  /*1300*/  LDL.128 R16, [R3+0x190] ;  /* 0x0001900003107983 */ /* 0x001f280000100c00 */
[----:B-1----:R-:W5:Y:S04]  /*1310*/  LDL.128 R12, [R3+0x1a0] ;  /* 0x0001a000030c7983 */ /* 0x002f680000100c00 */
[----:B--2---:R-:W2:Y:S04]  /*1320*/  LDL.128 R4, [R3+0x180] ;  /* 0x0001800003047983 */ /* 0x004ea80000100c00 */
[----:B---3--:R-:W3:Y:S01]  /*1330*/  LDL.128 R8, [R3+0x1b0] ;  /* 0x0001b00003087983 */ /* 0x008ee20000100c00 */
[----:B------:R-:W-:-:S04]  /*1340*/  UIADD3 UR4, UPT, UPT, UR4, 0x80, URZ ;  /* 0x0000008004047890 */ /* 0x000fc8000fffe0ff */
[----:B------:R-:W-:Y:S01]  /*1350*/  UISETP.NE.AND UP0, UPT, UR4, 0x200, UPT ;  /* 0x000002000400788c */ /* 0x000fe2000bf05270 */
[C---:B------:R-:W-:Y:S01]  /*1360*/  FMUL R112, R2.reuse, R112 ;  /* 0x0000007002707220 */ /* 0x040fe20000400000 */
        /* <DEDUP_REMOVED lines=95> */
[----:B------:R-:W-:Y:S04]  /*1960*/  STL.128 [R3], R112 ;  /* 0x0000007003007387 */ /* 0x000fe80000100c00 */
[----:B------:R-:W-:Y:S04]  /*1970*/  STL.128 [R3+0x10], R108 ;  /* 0x0000106c03007387 */ /* 0x000fe80000100c00 */
        /* <DEDUP_REMOVED lines=21> */
[----:B------:R-:W-:Y:S01]  /*1ad0*/  STL.128 [R3+0x170], R20 ;  /* 0x0001701403007387 */ /* 0x000fe20000100c00 */
[C---:B----4-:R-:W-:Y:S01]  /*1ae0*/  FMUL R16, R2.reuse, R16 ;  /* 0x0000001002107220 */ /* 0x050fe20000400000 */
[C---:B------:R-:W-:Y:S01]  /*1af0*/  FMUL R17, R2.reuse, R17 ;  /* 0x0000001102117220 */ /* 0x040fe20000400000 */
[C---:B------:R-:W-:Y:S01]  /*1b00*/  FMUL R18, R2.reuse, R18 ;  /* 0x0000001202127220 */ /* 0x040fe20000400000 */
[C---:B------:R-:W-:Y:S01]  /*1b10*/  FMUL R19, R2.reuse, R19 ;  /* 0x0000001302137220 */ /* 0x040fe20000400000 */
[C---:B-----5:R-:W-:Y:S01]  /*1b20*/  FMUL R12, R2.reuse, R12 ;  /* 0x0000000c020c7220 */ /* 0x060fe20000400000 */
[C---:B------:R-:W-:Y:S01]  /*1b30*/  FMUL R13, R2.reuse, R13 ;  /* 0x0000000d020d7220 */ /* 0x040fe20000400000 */
[C---:B------:R-:W-:Y:S01]  /*1b40*/  FMUL R14, R2.reuse, R14 ;  /* 0x0000000e020e7220 */ /* 0x040fe20000400000 */
[C---:B------:R-:W-:Y:S01]  /*1b50*/  FMUL R15, R2.reuse, R15 ;  /* 0x0000000f020f7220 */ /* 0x040fe20000400000 */
[C---:B--2---:R-:W-:Y:S01]  /*1b60*/  FMUL R4, R2.reuse, R4 ;  /* 0x0000000402047220 */ /* 0x044fe20000400000 */
[C---:B------:R-:W-:Y:S01]  /*1b70*/  FMUL R5, R2.reuse, R5 ;  /* 0x0000000502057220 */ /* 0x040fe20000400000 */
[C---:B------:R-:W-:Y:S01]  /*1b80*/  FMUL R6, R2.reuse, R6 ;  /* 0x0000000602067220 */ /* 0x040fe20000400000 */
[C---:B------:R-:W-:Y:S01]  /*1b90*/  FMUL R7, R2.reuse, R7 ;  /* 0x0000000702077220 */ /* 0x040fe20000400000 */
[C---:B---3--:R-:W-:Y:S01]  /*1ba0*/  FMUL R8, R2.reuse, R8 ;  /* 0x0000000802087220 */ /* 0x048fe20000400000 */
[C---:B------:R-:W-:Y:S01]  /*1bb0*/  FMUL R9, R2.reuse, R9 ;  /* 0x0000000902097220 */ /* 0x040fe20000400000 */
[C---:B------:R-:W-:Y:S01]  /*1bc0*/  FMUL R10, R2.reuse, R10 ;  /* 0x0000000a020a7220 */ /* 0x040fe20000400000 */
[----:B------:R-:W-:Y:S01]  /*1bd0*/  FMUL R11, R2, R11 ;  /* 0x0000000b020b7220 */ /* 0x000fe20000400000 */
[----:B------:R-:W-:Y:S04]  /*1be0*/  STL.128 [R3+0x180], R4 ;  /* 0x0001800403007387 */ /* 0x000fe80000100c00 */
[----:B------:R-:W-:Y:S04]  /*1bf0*/  STL.128 [R3+0x190], R16 ;  /* 0x0001901003007387 */ /* 0x000fe80000100c00 */
[----:B------:R-:W-:Y:S04]  /*1c00*/  STL.128 [R3+0x1a0], R12 ;  /* 0x0001a00c03007387 */ /* 0x000fe80000100c00 */
[----:B------:R0:W-:Y:S02]  /*1c10*/  STL.128 [R3+0x1b0], R8 ;  /* 0x0001b00803007387 */ /* 0x0001e40000100c00 */
[----:B0-----:R-:W-:Y:S01]  /*1c20*/  IADD3 R3, PT, PT, R3, 0x200, RZ ;  /* 0x0000020003037810 */ /* 0x001fe20007ffe0ff */
[----:B------:R-:W-:Y:S06]  /*1c30*/  BRA.U UP0, `(.L_x_4) ;  /* 0xfffffff100f07547 */ /* 0x000fec000b83ffff */
[----:B------:R-:W-:Y:S01]  /*1c40*/  HFMA2 R3, -RZ, RZ, 0, 0 ;  /* 0x00000000ff037431 */ /* 0x000fe200000001ff */
[----:B------:R-:W-:-:S07]  /*1c50*/  IADD3 R2, PT, PT, R1, 0x900, RZ ;  /* 0x0000090001027810 */ /* 0x000fce0007ffe0ff */
.L_x_5:
[C---:B0-----:R-:W-:Y:S02]  /*1c60*/  LEA R4, R3.reuse, R2, 0x2 ;  /* 0x0000000203047211 */ /* 0x041fe400078e10ff */
[C---:B------:R-:W-:Y:S02]  /*1c70*/  ISETP.GE.U32.AND P0, PT, R3.reuse, 0x30, PT ;  /* 0x000000300300780c */ /* 0x040fe40003f06070 */
[----:B------:R-:W-:Y:S01]  /*1c80*/  IADD3 R3, PT, PT, R3, 0x10, RZ ;  /* 0x0000001003037810 */ /* 0x000fe20007ffe0ff */
[----:B------:R0:W-:Y:S04]  /*1c90*/  STL.128 [R4], RZ ;  /* 0x000000ff04007387 */ /* 0x0001e80000100c00 */
[----:B------:R0:W-:Y:S04]  /*1ca0*/  STL.128 [R4+0x10], RZ ;  /* 0x000010ff04007387 */ /* 0x0001e80000100c00 */
[----:B------:R0:W-:Y:S04]  /*1cb0*/  STL.128 [R4+0x20], RZ ;  /* 0x000020ff04007387 */ /* 0x0001e80000100c00 */
[----:B------:R0:W-:Y:S01]  /*1cc0*/  STL.128 [R4+0x30], RZ ;  /* 0x000030ff04007387 */ /* 0x0001e20000100c00 */
[----:B------:R-:W-:Y:S05]  /*1cd0*/  @!P0 BRA `(.L_x_5) ;  /* 0xfffffffc00e08947 */ /* 0x000fea000383ffff */
[----:B------:R-:W1:Y:S01]  /*1ce0*/  LDCU.64 UR12, c[0x0][0x390] ;  /* 0x00007200ff0c77ac */ /* 0x000e620008000a00 */
[----:B------:R-:W-:Y:S02]  /*1cf0*/  IADD3 R3, PT, PT, R1, 0x920, RZ ;  /* 0x0000092001037810 */ /* 0x000fe40007ffe0ff */
[----:B------:R-:W-:Y:S01]  /*1d00*/  MOV R23, RZ ;  /* 0x000000ff00177202 */ /* 0x000fe20000000f00 */
[----:B-1----:R-:W-:-:S04]  /*1d10*/  UIADD3 UR7, UP0, UPT, UR7, UR12, URZ ;  /* 0x0000000c07077290 */ /* 0x002fc8000ff1e0ff */
[----:B------:R-:W-:Y:S02]  /*1d20*/  UIADD3.X UR10, UPT, UPT, UR10, UR13, URZ, UP0, !UPT ;  /* 0x0000000d0a0a7290 */ /* 0x000fe400087fe4ff */
[----:B------:R-:W-:-:S04]  /*1d30*/  MOV R122, UR7 ;  /* 0x00000007007a7c02 */ /* 0x000fc80008000f00 */
[----:B------:R-:W-:-:S07]  /*1d40*/  MOV R123, UR10 ;  /* 0x0000000a007b7c02 */ /* 0x000fce0008000f00 */
.L_x_7:
[----:B------:R-:W-:-:S05]  /*1d50*/  LEA R6, R23, R0, 0x2 ;  /* 0x0000000017067211 */ /* 0x000fca00078e10ff */
[----:B------:R1:W5:Y:S01]  /*1d60*/  LDL R41, [R6] ;  /* 0x0000000006297983 */ /* 0x0003620000100800 */
[C---:B0-----:R-:W-:Y:S01]  /*1d70*/  IMAD.WIDE.U32 R4, R23.reuse, 0x80, R122 ;  /* 0x0000008017047825 */ /* 0x041fe200078e007a */
[----:B------:R-:W-:Y:S01]  /*1d80*/  IADD3 R23, PT, PT, R23, 0x1, RZ ;  /* 0x0000000117177810 */ /* 0x000fe20007ffe0ff */
[----:B------:R-:W-:Y:S01]  /*1d90*/  UMOV UR4, URZ ;  /* 0x000000ff00047c82 */ /* 0x000fe20008000000 */
[----:B------:R-:W-:Y:S02]  /*1da0*/  MOV R32, R3 ;  /* 0x0000000300207202 */ /* 0x000fe40000000f00 */
[----:B------:R-:W-:Y:S02]  /*1db0*/  ISETP.NE.AND P1, PT, R23, 0x200, PT ;  /* 0x000002001700780c */ /* 0x000fe40003f25270 */
[----:B------:R-:W-:Y:S02]  /*1dc0*/  MOV R20, R4 ;  /* 0x0000000400147202 */ /* 0x000fe40000000f00 */
[----:B-1----:R-:W-:-:S09]  /*1dd0*/  MOV R21, R5 ;  /* 0x0000000500157202 */ /* 0x002fd20000000f00 */
.L_x_6:
[----:B------:R-:W2:Y:S04]  /*1de0*/  LDG.E.64.CONSTANT R12, desc[UR8][R20.64+-0x10] ;  /* 0xfffff008140c7981 */ /* 0x000ea8000c1e9b00 */
[----:B------:R-:W3:Y:S04]  /*1df0*/  LDL.128 R24, [R32+-0x20] ;  /* 0xffffe00020187983 */ /* 0x000ee80000100c00 */
[----:B------:R-:W4:Y:S04]  /*1e00*/  LDG.E.64.CONSTANT R30, desc[UR8][R20.64+-0x8] ;  /* 0xfffff808141e7981 */ /* 0x000f28000c1e9b00 */
[----:B------:R-:W4:Y:S04]  /*1e10*/  LDG.E.64.CONSTANT R36, desc[UR8][R20.64] ;  /* 0x0000000814247981 */ /* 0x000f28000c1e9b00 */
[----:B------:R0:W4:Y:S04]  /*1e20*/  LDG.E.64.CONSTANT R38, desc[UR8][R20.64+0x8] ;  /* 0x0000080814267981 */ /* 0x000128000c1e9b00 */
[----:B------:R-:W4:Y:S04]  /*1e30*/  LDL.128 R16, [R32+-0x10] ;  /* 0xfffff00020107983 */ /* 0x000f280000100c00 */
[----:B------:R-:W4:Y:S04]  /*1e40*/  LDL.128 R8, [R32] ;  /* 0x0000000020087983 */ /* 0x000f280000100c00 */
[----:B------:R-:W4:Y:S01]  /*1e50*/  LDL.128 R4, [R32+0x10] ;  /* 0x0000100020047983 */ /* 0x000f220000100c00 */
[----:B------:R-:W-:Y:S01]  /*1e60*/  UISETP.GE.U32.AND UP0, UPT, UR4, 0x30, UPT ;  /* 0x000000300400788c */ /* 0x000fe2000bf06070 */
[----:B0-----:R-:W-:Y:S01]  /*1e70*/  IADD3 R20, P0, PT, R20, 0x20, RZ ;  /* 0x0000002014147810 */ /* 0x001fe20007f1e0ff */
[----:B------:R-:W-:-:S03]  /*1e80*/  UIADD3 UR6, UPT, UPT, UR4, 0x10, URZ ;  /* 0x0000001004067890 */ /* 0x000fc6000fffe0ff */
[----:B------:R-:W-:-:S04]  /*1e90*/  IADD3.X R21, PT, PT, RZ, R21, RZ, P0, !PT ;  /* 0x00000015ff157210 */ /* 0x000fc800007fe4ff */
[----:B------:R-:W-:Y:S01]  /*1ea0*/  UMOV UR4, UR6 ;  /* 0x0000000600047c82 */ /* 0x000fe20008000000 */
[--C-:B--2---:R-:W-:Y:S02]  /*1eb0*/  HADD2.F32 R14, -RZ, R12.reuse.H1_H1 ;  /* 0x3000000cff0e7230 */ /* 0x104fe40000004100 */
[----:B------:R-:W-:Y:S02]  /*1ec0*/  HADD2.F32 R15, -RZ, R12.H0_H0 ;  /* 0x2000000cff0f7230 */ /* 0x000fe40000004100 */
[--C-:B------:R-:W-:Y:S02]  /*1ed0*/  HADD2.F32 R29, -RZ, R13.reuse.H0_H0 ;  /* 0x2000000dff1d7230 */ /* 0x100fe40000004100 */
[----:B------:R-:W-:Y:S02]  /*1ee0*/  HADD2.F32 R22, -RZ, R13.H1_H1 ;  /* 0x3000000dff167230 */ /* 0x000fe40000004100 */
[C---:B---3-5:R-:W-:Y:S01]  /*1ef0*/  FFMA R13, R41.reuse, R14, R25 ;  /* 0x0000000e290d7223 */ /* 0x068fe20000000019 */
[C---:B------:R-:W-:Y:S01]  /*1f00*/  FFMA R12, R41.reuse, R15, R24 ;  /* 0x0000000f290c7223 */ /* 0x040fe20000000018 */
[----:B------:R-:W-:Y:S01]  /*1f10*/  FFMA R14, R41, R29, R26 ;  /* 0x0000001d290e7223 */ /* 0x000fe2000000001a */
[----:B----4-:R-:W-:-:S02]  /*1f20*/  HADD2.F32 R33, -RZ, R30.H0_H0 ;  /* 0x2000001eff217230 */ /* 0x010fc40000004100 */
[----:B------:R-:W-:Y:S01]  /*1f30*/  FFMA R15, R41, R22, R27 ;  /* 0x00000016290f7223 */ /* 0x000fe2000000001b */
[--C-:B------:R-:W-:Y:S02]  /*1f40*/  HADD2.F32 R35, -RZ, R31.reuse.H0_H0 ;  /* 0x2000001fff237230 */ /* 0x100fe40000004100 */
[----:B------:R-:W-:Y:S02]  /*1f50*/  HADD2.F32 R28, -RZ, R31.H1_H1 ;  /* 0x3000001fff1c7230 */ /* 0x000fe40000004100 */
[----:B------:R-:W-:Y:S02]  /*1f60*/  HADD2.F32 R25, -RZ, R36.H0_H0 ;  /* 0x20000024ff197230 */ /* 0x000fe40000004100 */
[----:B------:R-:W-:Y:S02]  /*1f70*/  HADD2.F32 R29, -RZ, R38.H0_H0 ;  /* 0x20000026ff1d7230 */ /* 0x000fe40000004100 */
[----:B------:R-:W-:Y:S02]  /*1f80*/  HADD2.F32 R30, -RZ, R30.H1_H1 ;  /* 0x3000001eff1e7230 */ /* 0x000fe40000004100 */
[----:B------:R-:W-:-:S02]  /*1f90*/  HADD2.F32 R36, -RZ, R36.H1_H1 ;  /* 0x30000024ff247230 */ /* 0x000fc40000004100 */
[--C-:B------:R-:W-:Y:S02]  /*1fa0*/  HADD2.F32 R27, -RZ, R37.reuse.H0_H0 ;  /* 0x20000025ff1b7230 */ /* 0x100fe40000004100 */
[----:B------:R-:W-:Y:S02]  /*1fb0*/  HADD2.F32 R22, -RZ, R37.H1_H1 ;  /* 0x30000025ff167230 */ /* 0x000fe40000004100 */
[----:B------:R-:W-:Y:S02]  /*1fc0*/  HADD2.F32 R38, -RZ, R38.H1_H1 ;  /* 0x30000026ff267230 */ /* 0x000fe40000004100 */
[--C-:B------:R-:W-:Y:S02]  /*1fd0*/  HADD2.F32 R31, -RZ, R39.reuse.H0_H0 ;  /* 0x20000027ff1f7230 */ /* 0x100fe40000004100 */
[----:B------:R-:W-:Y:S02]  /*1fe0*/  HADD2.F32 R24, -RZ, R39.H1_H1 ;  /* 0x30000027ff187230 */ /* 0x000fe40000004100 */
[C---:B------:R-:W-:Y:S01]  /*1ff0*/  FFMA R16, R41.reuse, R33, R16 ;  /* 0x0000002129107223 */ /* 0x040fe20000000010 */
        /* <DEDUP_REMOVED lines=10> */
[----:B------:R-:W-:Y:S01]  /*20a0*/  FFMA R7, R41, R24, R7 ;  /* 0x0000001829077223 */ /* 0x000fe20000000007 */
[----:B------:R-:W-:Y:S04]  /*20b0*/  STL.128 [R32+-0x20], R12 ;  /* 0xffffe00c20007387 */ /* 0x000fe80000100c00 */
[----:B------:R-:W-:Y:S04]  /*20c0*/  STL.128 [R32+-0x10], R16 ;  /* 0xfffff01020007387 */ /* 0x000fe80000100c00 */
[----:B------:R-:W-:Y:S04]  /*20d0*/  STL.128 [R32], R8 ;  /* 0x0000000820007387 */ /* 0x000fe80000100c00 */
[----:B------:R0:W-:Y:S02]  /*20e0*/  STL.128 [R32+0x10], R4 ;  /* 0x0000100420007387 */ /* 0x0001e40000100c00 */
[----:B0-----:R-:W-:Y:S01]  /*20f0*/  IADD3 R32, PT, PT, R32, 0x40, RZ ;  /* 0x0000004020207810 */ /* 0x001fe20007ffe0ff */
[----:B------:R-:W-:Y:S06]  /*2100*/  BRA.U !UP0, `(.L_x_6) ;  /* 0xfffffffd08347547 */ /* 0x000fec000b83ffff */
[----:B------:R-:W-:Y:S05]  /*2110*/  @P1 BRA `(.L_x_7) ;  /* 0xfffffffc000c1947 */ /* 0x000fea000383ffff */
[----:B------:R-:W0:Y:S01]  /*2120*/  LDCU.64 UR6, c[0x0][0x398] ;  /* 0x00007300ff0677ac */ /* 0x000e220008000a00 */
[----:B------:R-:W-:Y:S02]  /*2130*/  MOV R4, UR14 ;  /* 0x0000000e00047c02 */ /* 0x000fe40008000f00 */
[----:B------:R-:W-:Y:S01]  /*2140*/  MOV R5, UR15 ;  /* 0x0000000f00057c02 */ /* 0x000fe20008000f00 */
[----:B------:R-:W-:Y:S01]  /*2150*/  UMOV UR4, URZ ;  /* 0x000000ff00047c82 */ /* 0x000fe20008000000 */
[----:B------:R-:W-:Y:S01]  /*2160*/  MOV R17, R3 ;  /* 0x0000000300117202 */ /* 0x000fe20000000f00 */
[----:B------:R-:W-:-:S03]  /*2170*/  IMAD.WIDE.U32 R4, R121, 0x80, R4 ;  /* 0x0000008079047825 */ /* 0x000fc600078e0004 */
[----:B0-----:R-:W-:-:S04]  /*2180*/  IADD3 R118, P0, PT, R4, UR6, RZ ;  /* 0x0000000604767c10 */ /* 0x001fc8000ff1e0ff */
[----:B------:R-:W-:Y:S02]  /*2190*/  IADD3 R18, P1, PT, R118, 0x1e, RZ ;  /* 0x0000001e76127810 */ /* 0x000fe40007f3e0ff */
[----:B------:R-:W-:-:S04]  /*21a0*/  IADD3.X R117, PT, PT, R5, UR7, RZ, P0, !PT ;  /* 0x0000000705757c10 */ /* 0x000fc800087fe4ff */
[----:B------:R-:W-:-:S07]  /*21b0*/  IADD3.X R19, PT, PT, RZ, R117, RZ, P1, !PT ;  /* 0x00000075ff137210 */ /* 0x000fce0000ffe4ff */
.L_x_8:
[----:B------:R-:W2:Y:S04]  /*21c0*/  LDL.128 R12, [R17+-0x20] ;  /* 0xffffe000110c7983 */ /* 0x000ea80000100c00 */
[----:B------:R-:W3:Y:S04]  /*21d0*/  LDL.128 R20, [R17+-0x10] ;  /* 0xfffff00011147983 */ /* 0x000ee80000100c00 */
[----:B------:R-:W4:Y:S04]  /*21e0*/  LDL.128 R8, [R17] ;  /* 0x0000000011087983 */ /* 0x000f280000100c00 */
[----:B------:R0:W5:Y:S01]  /*21f0*/  LDL.128 R4, [R17+0x10] ;  /* 0x0000100011047983 */ /* 0x0001620000100c00 */
[----:B------:R-:W-:-:S02]  /*2200*/  UISETP.GE.U32.AND UP0, UPT, UR4, 0x30, UPT ;  /* 0x000000300400788c */ /* 0x000fc4000bf06070 */
[----:B------:R-:W-:Y:S01]  /*2210*/  UIADD3 UR6, UPT, UPT, UR4, 0x10, URZ ;  /* 0x0000001004067890 */ /* 0x000fe2000fffe0ff */
[----:B0-----:R-:W-:-:S06]  /*2220*/  IADD3 R17, PT, PT, R17, 0x40, RZ ;  /* 0x0000004011117810 */ /* 0x001fcc0007ffe0ff */
[----:B------:R-:W-:Y:S01]  /*2230*/  UMOV UR4, UR6 ;  /* 0x0000000600047c82 */ /* 0x000fe20008000000 */
[----:B--2---:R-:W-:Y:S02]  /*2240*/  F2FP.F16.F32.PACK_AB R16, R13, R12 ;  /* 0x0000000c0d10723e */ /* 0x004fe400000000ff */
[----:B------:R-:W-:Y:S02]  /*2250*/  F2FP.F16.F32.PACK_AB R14, R15, R14 ;  /* 0x0000000e0f0e723e */ /* 0x000fe400000000ff */
[----:B------:R-:W-:Y:S02]  /*2260*/  MOV R12, R18 ;  /* 0x00000012000c7202 */ /* 0x000fe40000000f00 */
[----:B------:R-:W-:Y:S02]  /*2270*/  MOV R13, R19 ;  /* 0x00000013000d7202 */ /* 0x000fe40000000f00 */
[----:B---3--:R-:W-:Y:S02]  /*2280*/  F2FP.F16.F32.PACK_AB R22, R23, R22 ;  /* 0x000000161716723e */ /* 0x008fe400000000ff */
[----:B----4-:R-:W-:Y:S01]  /*2290*/  F2FP.F16.F32.PACK_AB R8, R9, R8 ;  /* 0x000000080908723e */ /* 0x010fe200000000ff */
[----:B------:R0:W-:Y:S01]  /*22a0*/  STG.E.U16 desc[UR8][R12.64+-0x1a], R14 ;  /* 0xffffe60e0c007986 */ /* 0x0001e2000c101508 */
[----:B------:R-:W-:-:S02]  /*22b0*/  F2FP.F16.F32.PACK_AB R10, R11, R10 ;  /* 0x0000000a0b0a723e */ /* 0x000fc400000000ff */
[----:B-----5:R-:W-:Y:S01]  /*22c0*/  F2FP.F16.F32.PACK_AB R4, R5, R4 ;  /* 0x000000040504723e */ /* 0x020fe200000000ff */
[----:B------:R-:W-:Y:S01]  /*22d0*/  STG.E.U16 desc[UR8][R12.64+-0x1e], R16 ;  /* 0xffffe2100c007986 */ /* 0x000fe2000c101508 */
[----:B------:R-:W-:Y:S02]  /*22e0*/  F2FP.F16.F32.PACK_AB R6, R7, R6 ;  /* 0x000000060706723e */ /* 0x000fe400000000ff */
[----:B------:R-:W-:Y:S01]  /*22f0*/  PRMT R18, R14, 0x7632, R18 ;  /* 0x000076320e127816 */ /* 0x000fe20000000012 */
[----:B------:R-:W-:Y:S01]  /*2300*/  STG.E.U16 desc[UR8][R12.64+-0x12], R22 ;  /* 0xffffee160c007986 */ /* 0x000fe2000c101508 */
[----:B------:R-:W-:Y:S02]  /*2310*/  PRMT R15, R16, 0x7632, R15 ;  /* 0x00007632100f7816 */ /* 0x000fe4000000000f */
[----:B------:R-:W-:Y:S01]  /*2320*/  F2FP.F16.F32.PACK_AB R20, R21, R20 ;  /* 0x000000141514723e */ /* 0x000fe200000000ff */
[----:B------:R-:W-:Y:S01]  /*2330*/  STG.E.U16 desc[UR8][R12.64+-0xe], R8 ;  /* 0xfffff2080c007986 */ /* 0x000fe2000c101508 */
[----:B------:R-:W-:-:S02]  /*2340*/  PRMT R9, R22, 0x7632, R9 ;  /* 0x0000763216097816 */ /* 0x000fc40000000009 */
[----:B------:R-:W-:Y:S01]  /*2350*/  PRMT R11, R8, 0x7632, R11 ;  /* 0x00007632080b7816 */ /* 0x000fe2000000000b */
[----:B------:R-:W-:Y:S01]  /*2360*/  STG.E.U16 desc[UR8][R12.64+-0x1c], R15 ;  /* 0xffffe40f0c007986 */ /* 0x000fe2000c101508 */
[----:B------:R-:W-:Y:S02]  /*2370*/  PRMT R5, R10, 0x7632, R5 ;  /* 0x000076320a057816 */ /* 0x000fe40000000005 */
[----:B------:R-:W-:Y:S01]  /*2380*/  PRMT R7, R4, 0x7632, R7 ;  /* 0x0000763204077816 */ /* 0x000fe20000000007 */
[----:B------:R-:W-:Y:S01]  /*2390*/  STG.E.U16 desc[UR8][R12.64+-0x16], R20 ;  /* 0xffffea140c007986 */ /* 0x000fe2000c101508 */
[----:B0-----:R-:W-:Y:S02]  /*23a0*/  PRMT R14, R6, 0x7632, R14 ;  /* 0x00007632060e7816 */ /* 0x001fe4000000000e */
[----:B------:R-:W-:Y:S01]  /*23b0*/  PRMT R19, R20, 0x7632, R19 ;  /* 0x0000763214137816 */ /* 0x000fe20000000013 */
[----:B------:R-:W-:Y:S04]  /*23c0*/  STG.E.U16 desc[UR8][R12.64+-0x10], R9 ;  /* 0xfffff0090c007986 */ /* 0x000fe8000c101508 */
[----:B------:R-:W-:Y:S04]  /*23d0*/  STG.E.U16 desc[UR8][R12.64+-0xc], R11 ;  /* 0xfffff40b0c007986 */ /* 0x000fe8000c101508 */
[----:B------:R-:W-:Y:S04]  /*23e0*/  STG.E.U16 desc[UR8][R12.64+-0xa], R10 ;  /* 0xfffff60a0c007986 */ /* 0x000fe8000c101508 */
[----:B------:R-:W-:Y:S04]  /*23f0*/  STG.E.U16 desc[UR8][R12.64+-0x8], R5 ;  /* 0xfffff8050c007986 */ /* 0x000fe8000c101508 */
[----:B------:R-:W-:Y:S04]  /*2400*/  STG.E.U16 desc[UR8][R12.64+-0x6], R4 ;  /* 0xfffffa040c007986 */ /* 0x000fe8000c101508 */
[----:B------:R-:W-:Y:S04]  /*2410*/  STG.E.U16 desc[UR8][R12.64+-0x4], R7 ;  /* 0xfffffc070c007986 */ /* 0x000fe8000c101508 */
[----:B------:R-:W-:Y:S04]  /*2420*/  STG.E.U16 desc[UR8][R12.64+-0x2], R6 ;  /* 0xfffffe060c007986 */ /* 0x000fe8000c101508 */
[----:B------:R-:W-:Y:S04]  /*2430*/  STG.E.U16 desc[UR8][R12.64], R14 ;  /* 0x0000000e0c007986 */ /* 0x000fe8000c101508 */
[----:B------:R0:W-:Y:S04]  /*2440*/  STG.E.U16 desc[UR8][R12.64+-0x18], R18 ;  /* 0xffffe8120c007986 */ /* 0x0001e8000c101508 */
[----:B------:R1:W-:Y:S01]  /*2450*/  STG.E.U16 desc[UR8][R12.64+-0x14], R19 ;  /* 0xffffec130c007986 */ /* 0x0003e2000c101508 */
[----:B0-----:R-:W-:-:S04]  /*2460*/  IADD3 R18, P0, PT, R12, 0x20, RZ ;  /* 0x000000200c127810 */ /* 0x001fc80007f1e0ff */
[----:B-1----:R-:W-:Y:S01]  /*2470*/  IADD3.X R19, PT, PT, RZ, R13, RZ, P0, !PT ;  /* 0x0000000dff137210 */ /* 0x002fe200007fe4ff */
[----:B------:R-:W-:Y:S08]  /*2480*/  BRA.U !UP0, `(.L_x_8) ;  /* 0xfffffffd084c7547 */ /* 0x000ff0000b83ffff */
[----:B------:R-:W-:Y:S01]  /*2490*/  HFMA2 R6, -RZ, RZ, 0, 0 ;  /* 0x00000000ff067431 */ /* 0x000fe200000001ff */
[----:B------:R-:W0:Y:S06]  /*24a0*/  LDCU.64 UR6, c[0x0][0x380] ;  /* 0x00007000ff0677ac */ /* 0x000e2c0008000a00 */
.L_x_9:
[----:B------:R-:W-:-:S04]  /*24b0*/  LEA R4, R121, R6, 0x6 ;  /* 0x0000000679047211 */ /* 0x000fc800078e30ff */
[----:B------:R-:W-:-:S04]  /*24c0*/  IADD3 R5, P0, PT, R4, UR5, RZ ;  /* 0x0000000504057c10 */ /* 0x000fc8000ff1e0ff */
[----:B-1----:R-:W-:Y:S02]  /*24d0*/  IADD3.X R8, PT, PT, RZ, UR11, RZ, P0, !PT ;  /* 0x0000000bff087c10 */ /* 0x002fe400087fe4ff */
[----:B0-----:R-:W-:-:S04]  /*24e0*/  LEA R4, P0, R5, UR6, 0x1 ;  /* 0x0000000605047c11 */ /* 0x001fc8000f8008ff */
[----:B------:R-:W-:-:S05]  /*24f0*/  LEA.HI.X R5, R5, UR7, R8, 0x1, P0 ;  /* 0x0000000705057c11 */ /* 0x000fca00080f0c08 */
[----:B------:R-:W2:Y:S04]  /*2500*/  LDG.E.64.CONSTANT R8, desc[UR8][R4.64+0x4000] ;  /* 0x0040000804087981 */ /* 0x000ea8000c1e9b00 */
        /* <DEDUP_REMOVED lines=12> */
[--C-:B------:R-:W-:Y:S02]  /*25d0*/  HADD2.F32 R22, -RZ, R17.reuse.H0_H0 ;  /* 0x20000011ff167230 */ /* 0x100fe40000004100 */
[----:B------:R-:W-:Y:S02]  /*25e0*/  HADD2.F32 R23, -RZ, R17.H1_H1 ;  /* 0x30000011ff177230 */ /* 0x000fe40000004100 */
[--C-:B----4-:R-:W-:Y:S02]  /*25f0*/  HADD2.F32 R8, -RZ, R10.reuse.H0_H0 ;  /* 0x2000000aff087230 */ /* 0x110fe40000004100 */
[----:B------:R-:W-:Y:S02]  /*2600*/  HADD2.F32 R9, -RZ, R10.H1_H1 ;  /* 0x3000000aff097230 */ /* 0x000fe40000004100 */
[----:B-----5:R-:W-:-:S02]  /*2610*/  HADD2.F32 R16, -RZ, R18.H0_H0 ;  /* 0x20000012ff107230 */ /* 0x020fc40000004100 */
[----:B------:R-:W-:Y:S02]  /*2620*/  HADD2.F32 R17, -RZ, R18.H1_H1 ;  /* 0x30000012ff117230 */ /* 0x000fe40000004100 */
[----:B------:R-:W-:Y:S02]  /*2630*/  HADD2.F32 R10, -RZ, R11.H0_H0 ;  /* 0x2000000bff0a7230 */ /* 0x000fe40000004100 */
[----:B------:R-:W-:Y:S02]  /*2640*/  HADD2.F32 R18, -RZ, R19.H0_H0 ;  /* 0x20000013ff127230 */ /* 0x000fe40000004100 */
[----:B------:R-:W-:Y:S02]  /*2650*/  HADD2.F32 R11, -RZ, R11.H1_H1 ;  /* 0x3000000bff0b7230 */ /* 0x000fe40000004100 */
[----:B------:R-:W-:Y:S01]  /*2660*/  HADD2.F32 R19, -RZ, R19.H1_H1 ;  /* 0x30000013ff137230 */ /* 0x000fe20000004100 */
[----:B------:R1:W-:Y:S04]  /*2670*/  STL.128 [R7], R12 ;  /* 0x0000000c07007387 */ /* 0x0003e80000100c00 */
[----:B------:R1:W-:Y:S04]  /*2680*/  STL.128 [R7+0x10], R8 ;  /* 0x0000100807007387 */ /* 0x0003e80000100c00 */
[----:B------:R1:W-:Y:S04]  /*2690*/  STL.128 [R7+0x20], R20 ;  /* 0x0000201407007387 */ /* 0x0003e80000100c00 */
[----:B------:R1:W-:Y:S01]  /*26a0*/  STL.128 [R7+0x30], R16 ;  /* 0x0000301007007387 */ /* 0x0003e20000100c00 */
[----:B------:R-:W-:Y:S05]  /*26b0*/  @!P0 BRA `(.L_x_9) ;  /* 0xfffffffc007c8947 */ /* 0x000fea000383ffff */
[----:B-1----:R-:W-:Y:S01]  /*26c0*/  HFMA2 R21, -RZ, RZ, 0, 0 ;  /* 0x00000000ff157431 */ /* 0x002fe200000001ff */
[----:B------:R-:W-:-:S07]  /*26d0*/  MOV R20, 0xc61c4000 ;  /* 0xc61c400000147802 */ /* 0x000fce0000000f00 */
.L_x_11:
[----:B0-----:R-:W-:Y:S01]  /*26e0*/  IMAD.WIDE.U32 R4, R21, 0x80, R124 ;  /* 0x0000008015047825 */ /* 0x001fe200078e007c */
[----:B------:R-:W-:Y:S01]  /*26f0*/  MOV R25, RZ ;  /* 0x000000ff00197202 */ /* 0x000fe20000000f00 */
[----:B------:R-:W-:Y:S01]  /*2700*/  UMOV UR4, URZ ;  /* 0x000000ff00047c82 */ /* 0x000fe20008000000 */
[----:B------:R-:W-:Y:S02]  /*2710*/  MOV R34, R119 ;  /* 0x0000007700227202 */ /* 0x000fe40000000f00 */
[----:B------:R-:W-:Y:S02]  /*2720*/  MOV R22, R4 ;  /* 0x0000000400167202 */ /* 0x000fe40000000f00 */
[----:B------:R-:W-:-:S07]  /*2730*/  MOV R23, R5 ;  /* 0x0000000500177202 */ /* 0x000fce0000000f00 */
.L_x_10:
        /* <DEDUP_REMOVED lines=55> */
[----:B------:R-:W-:Y:S01]  /*2ab0*/  HFMA2 R21, -RZ, RZ, 0, 0 ;  /* 0x00000000ff157431 */ /* 0x000fe200000001ff */
[----:B0-----:R-:W-:Y:S01]  /*2ac0*/  MOV R25, R120 ;  /* 0x0000007800197202 */ /* 0x001fe20000000f00 */
[----:B------:R-:W-:-:S06]  /*2ad0*/  UMOV UR4, URZ ;  /* 0x000000ff00047c82 */ /* 0x000fcc0008000000 */
.L_x_12:
[----:B------:R-:W2:Y:S04]  /*2ae0*/  LDL.128 R8, [R25+-0x20] ;  /* 0xffffe00019087983 */ /* 0x000ea80000100c00 */
        /* <DEDUP_REMOVED lines=53> */
[----:B------:R-:W-:Y:S01]  /*2e40*/  FADD R5, -R20, R5 ;  /* 0x0000000514057221 */ /* 0x000fe20000000100 */
[----:B------:R-:W-:Y:S01]  /*2e50*/  FADD R6, R8, R21 ;  /* 0x0000001508067221 */ /* 0x000fe20000000000 */
[----:B------:R-:W-:-:S02]  /*2e60*/  FMUL R24, R7, 1.4426950216293334961 ;  /* 0x3fb8aa3b07187820 */ /* 0x000fc40000400000 */
        /* <DEDUP_REMOVED lines=70> */
[----:B------:R-:W-:Y:S01]  /*32d0*/  MOV R109, R116 ;  /* 0x00000074006d7202 */ /* 0x000fe20000000f00 */
[----:B------:R-:W-:Y:S01]  /*32e0*/  UMOV UR4, URZ ;  /* 0x000000ff00047c82 */ /* 0x000fe20008000000 */
[----:B------:R-:W-:-:S06]  /*32f0*/  FSEL R4, R4, R21, !P0 ;  /* 0x0000001504047208 */ /* 0x000fcc0004000000 */
[----:B------:R-:W0:Y:S01]  /*3300*/  MUFU.RCP R4, R4 ;  /* 0x0000000400047308 */ /* 0x000e220000001000 */
[----:B------:R-:W-:-:S05]  /*3310*/  FSEL R5, R5, 1, !P0 ;  /* 0x3f80000005057808 */ /* 0x000fca0004000000 */
[----:B0-----:R-:W-:-:S07]  /*3320*/  FMUL R108, R4, R5 ;  /* 0x00000005046c7220 */ /* 0x001fce0000400000 */
.L_x_13:
        /* <DEDUP_REMOVED lines=49> */
[----:B------:R-:W-:Y:S01]  /*3640*/  FMUL R11, R108, R11 ;  /* 0x0000000b6c0b7220 */ /* 0x000fe20000400000 */
[----:B------:R-:W-:Y:S04]  /*3650*/  STL.128 [R109+-0x40], R20 ;  /* 0xffffc0146d007387 */ /* 0x000fe80000100c00 */
[----:B------:R0:W-:Y:S04]  /*3660*/  STL.128 [R109+-0x30], R24 ;  /* 0xffffd0186d007387 */ /* 0x0001e80000100c00 */
[----:B------:R-:W-:Y:S04]  /*3670*/  STL.128 [R109+-0x20], R16 ;  /* 0xffffe0106d007387 */ /* 0x000fe80000100c00 */
[----:B------:R-:W-:Y:S04]  /*3680*/  STL.128 [R109+-0x10], R12 ;  /* 0xfffff00c6d007387 */ /* 0x000fe80000100c00 */
[----:B------:R1:W-:Y:S04]  /*3690*/  STL.128 [R109], R4 ;  /* 0x000000046d007387 */ /* 0x0003e80000100c00 */
[----:B------:R2:W-:Y:S04]  /*36a0*/  STL.128 [R109+0x10], R8 ;  /* 0x000010086d007387 */ /* 0x0005e80000100c00 */
[----:B0-----:R-:W3:Y:S04]  /*36b0*/  LDL.128 R24, [R109+0x130] ;  /* 0x000130006d187983 */ /* 0x001ee80000100c00 */
[----:B------:R-:W4:Y:S04]  /*36c0*/  LDL.128 R20, [R109+0x170] ;  /* 0x000170006d147983 */ /* 0x000f280000100c00 */
[----:B-1----:R-:W5:Y:S04]  /*36d0*/  LDL.128 R4, [R109+0x180] ;  /* 0x000180006d047983 */ /* 0x002f680000100c00 */
[----:B------:R-:W5:Y:S04]  /*36e0*/  LDL.128 R16, [R109+0x190] ;  /* 0x000190006d107983 */ /* 0x000f680000100c00 */
[----:B------:R-:W5:Y:S04]  /*36f0*/  LDL.128 R12, [R109+0x1a0] ;  /* 0x0001a0006d0c7983 */ /* 0x000f680000100c00 */
[----:B--2---:R-:W2:Y:S01]  /*3700*/  LDL.128 R8, [R109+0x1b0] ;  /* 0x0001b0006d087983 */ /* 0x004ea20000100c00 */
        /* <DEDUP_REMOVED lines=122> */
[C---:B--2---:R-:W-:Y:S01]  /*3eb0*/  FMUL R8, R108.reuse, R8 ;  /* 0x000000086c087220 */ /* 0x044fe20000400000 */
[C---:B------:R-:W-:Y:S01]  /*3ec0*/  FMUL R9, R108.reuse, R9 ;  /* 0x000000096c097220 */ /* 0x040fe20000400000 */
[C---:B------:R-:W-:Y:S01]  /*3ed0*/  FMUL R10, R108.reuse, R10 ;  /* 0x0000000a6c0a7220 */ /* 0x040fe20000400000 */
[----:B------:R-:W-:Y:S01]  /*3ee0*/  FMUL R11, R108, R11 ;  /* 0x0000000b6c0b7220 */ /* 0x000fe20000400000 */
[----:B------:R-:W-:Y:S04]  /*3ef0*/  STL.128 [R109+0x130], R24 ;  /* 0x000130186d007387 */ /* 0x000fe80000100c00 */
[----:B------:R-:W-:Y:S04]  /*3f00*/  STL.128 [R109+0x170], R20 ;  /* 0x000170146d007387 */ /* 0x000fe80000100c00 */
[----:B------:R-:W-:Y:S04]  /*3f10*/  STL.128 [R109+0x180], R4 ;  /* 0x000180046d007387 */ /* 0x000fe80000100c00 */
[----:B------:R-:W-:Y:S04]  /*3f20*/  STL.128 [R109+0x190], R16 ;  /* 0x000190106d007387 */ /* 0x000fe80000100c00 */
[----:B------:R-:W-:Y:S04]  /*3f30*/  STL.128 [R109+0x1a0], R12 ;  /* 0x0001a00c6d007387 */ /* 0x000fe80000100c00 */
[----:B------:R0:W-:Y:S02]  /*3f40*/  STL.128 [R109+0x1b0], R8 ;  /* 0x0001b0086d007387 */ /* 0x0001e40000100c00 */
[----:B0-----:R-:W-:Y:S01]  /*3f50*/  IADD3 R109, PT, PT, R109, 0x200, RZ ;  /* 0x000002006d6d7810 */ /* 0x001fe20007ffe0ff */
[----:B------:R-:W-:Y:S06]  /*3f60*/  BRA.U UP0, `(.L_x_13) ;  /* 0xfffffff100f07547 */ /* 0x000fec000b83ffff */
[----:B------:R-:W-:-:S07]  /*3f70*/  HFMA2 R5, -RZ, RZ, 0, 0 ;  /* 0x00000000ff057431 */ /* 0x000fce00000001ff */
.L_x_14:
        /* <DEDUP_REMOVED lines=8> */
[----:B------:R-:W-:-:S07]  /*4000*/  MOV R23, RZ ;  /* 0x000000ff00177202 */ /* 0x000fce0000000f00 */
.L_x_16:
        /* <DEDUP_REMOVED lines=9> */
.L_x_15:
[----:B------:R-:W2:Y:S04]  /*40a0*/  LDG.E.64.CONSTANT R24, desc[UR8][R20.64+-0x10] ;  /* 0xfffff00814187981 */ /* 0x000ea8000c1e9b00 */
[----:B------:R-:W3:Y:S04]  /*40b0*/  LDG.E.64.CONSTANT R30, desc[UR8][R20.64+-0x8] ;  /* 0xfffff808141e7981 */ /* 0x000ee8000c1e9b00 */
[----:B------:R-:W4:Y:S04]  /*40c0*/  LDL.128 R12, [R28+-0x20] ;  /* 0xffffe0001c0c7983 */ /* 0x000f280000100c00 */
[----:B------:R-:W4:Y:S04]  /*40d0*/  LDL.128 R16, [R28+-0x10] ;  /* 0xfffff0001c107983 */ /* 0x000f280000100c00 */
[----:B------:R-:W4:Y:S04]  /*40e0*/  LDG.E.64.CONSTANT R34, desc[UR8][R20.64] ;  /* 0x0000000814227981 */ /* 0x000f28000c1e9b00 */
[----:B------:R0:W4:Y:S04]  /*40f0*/  LDG.E.64.CONSTANT R36, desc[UR8][R20.64+0x8] ;  /* 0x0000080814247981 */ /* 0x000128000c1e9b00 */
[----:B------:R-:W4:Y:S04]  /*4100*/  LDL.128 R4, [R28] ;  /* 0x000000001c047983 */ /* 0x000f280000100c00 */
[----:B------:R-:W4:Y:S01]  /*4110*/  LDL.128 R8, [R28+0x10] ;  /* 0x000010001c087983 */ /* 0x000f220000100c00 */
[----:B------:R-:W-:Y:S01]  /*4120*/  UISETP.GE.U32.AND UP0, UPT, UR4, 0x30, UPT ;  /* 0x000000300400788c */ /* 0x000fe2000bf06070 */
[----:B0-----:R-:W-:Y:S01]  /*4130*/  IADD3 R20, P0, PT, R20, 0x20, RZ ;  /* 0x0000002014147810 */ /* 0x001fe20007f1e0ff */
[----:B------:R-:W-:-:S03]  /*4140*/  UIADD3 UR6, UPT, UPT, UR4, 0x10, URZ ;  /* 0x0000001004067890 */ /* 0x000fc6000fffe0ff */
[----:B------:R-:W-:-:S04]  /*4150*/  IADD3.X R21, PT, PT, RZ, R21, RZ, P0, !PT ;  /* 0x00000015ff157210 */ /* 0x000fc800007fe4ff */
[----:B------:R-:W-:Y:S01]  /*4160*/  UMOV UR4, UR6 ;  /* 0x0000000600047c82 */ /* 0x000fe20008000000 */
[--C-:B--2---:R-:W-:Y:S02]  /*4170*/  HADD2.F32 R29, -RZ, R25.reuse.H0_H0 ;  /* 0x20000019ff1d7230 */ /* 0x104fe40000004100 */
[----:B------:R-:W-:Y:S02]  /*4180*/  HADD2.F32 R22, -RZ, R25.H1_H1 ;  /* 0x30000019ff167230 */ /* 0x000fe40000004100 */
[----:B------:R-:W-:Y:S02]  /*4190*/  HADD2.F32 R27, -RZ, R24.H0_H0 ;  /* 0x20000018ff1b7230 */ /* 0x000fe40000004100 */
[----:B---3--:R-:W-:Y:S02]  /*41a0*/  HADD2.F32 R25, -RZ, R30.H0_H0 ;  /* 0x2000001eff197230 */ /* 0x008fe40000004100 */
[----:B------:R-:W-:Y:S02]  /*41b0*/  HADD2.F32 R24, -RZ, R24.H1_H1 ;  /* 0x30000018ff187230 */ /* 0x000fe40000004100 */
[----:B----45:R-:W-:Y:S01]  /*41c0*/  FFMA R14, R39, R29, R14 ;  /* 0x0000001d270e7223 */ /* 0x030fe2000000000e */
[----:B------:R-:W-:-:S02]  /*41d0*/  HADD2.F32 R33, -RZ, R31.H0_H0 ;  /* 0x2000001fff217230 */ /* 0x000fc40000004100 */
[C---:B------:R-:W-:Y:S01]  /*41e0*/  FFMA R12, R39.reuse, R27, R12 ;  /* 0x0000001b270c7223 */ /* 0x040fe2000000000c */
[C---:B------:R-:W-:Y:S01]  /*41f0*/  FFMA R16, R39.reuse, R25, R16 ;  /* 0x0000001927107223 */ /* 0x040fe20000000010 */
[----:B------:R-:W-:Y:S02]  /*4200*/  HADD2.F32 R26, -RZ, R31.H1_H1 ;  /* 0x3000001fff1a7230 */ /* 0x000fe40000004100 */
[C---:B------:R-:W-:Y:S01]  /*4210*/  FFMA R13, R39.reuse, R24, R13 ;  /* 0x00000018270d7223 */ /* 0x040fe2000000000d */
[C---:B------:R-:W-:Y:S01]  /*4220*/  FFMA R15, R39.reuse, R22, R15 ;  /* 0x00000016270f7223 */ /* 0x040fe2000000000f */
[----:B------:R-:W-:Y:S02]  /*4230*/  HADD2.F32 R25, -RZ, R34.H0_H0 ;  /* 0x20000022ff197230 */ /* 0x000fe40000004100 */
[C---:B------:R-:W-:Y:S01]  /*4240*/  FFMA R18, R39.reuse, R33, R18 ;  /* 0x0000002127127223 */ /* 0x040fe20000000012 */
[----:B------:R-:W-:Y:S02]  /*4250*/  HADD2.F32 R30, -RZ, R30.H1_H1 ;  /* 0x3000001eff1e7230 */ /* 0x000fe40000004100 */
[----:B------:R-:W-:Y:S01]  /*4260*/  FFMA R19, R39, R26, R19 ;  /* 0x0000001a27137223 */ /* 0x000fe20000000013 */
[----:B------:R-:W-:Y:S01]  /*4270*/  HADD2.F32 R29, -RZ, R36.H0_H0 ;  /* 0x20000024ff1d7230 */ /* 0x000fe20000004100 */
[----:B------:R-:W-:Y:S01]  /*4280*/  STL.128 [R28+-0x20], R12 ;  /* 0xffffe00c1c007387 */ /* 0x000fe20000100c00 */
[----:B------:R-:W-:-:S02]  /*4290*/  HADD2.F32 R34, -RZ, R34.H1_H1 ;  /* 0x30000022ff227230 */ /* 0x000fc40000004100 */
[C---:B------:R-:W-:Y:S01]  /*42a0*/  FFMA R17, R39.reuse, R30, R17 ;  /* 0x0000001e27117223 */ /* 0x040fe20000000011 */
[--C-:B------:R-:W-:Y:S02]  /*42b0*/  HADD2.F32 R27, -RZ, R35.reuse.H0_H0 ;  /* 0x20000023ff1b7230 */ /* 0x100fe40000004100 */
[C---:B------:R-:W-:Y:S01]  /*42c0*/  FFMA R4, R39.reuse, R25, R4 ;  /* 0x0000001927047223 */ /* 0x040fe20000000004 */
[----:B------:R-:W-:Y:S02]  /*42d0*/  HADD2.F32 R22, -RZ, R35.H1_H1 ;  /* 0x30000023ff167230 */ /* 0x000fe40000004100 */
[C---:B------:R-:W-:Y:S01]  /*42e0*/  FFMA R5, R39.reuse, R34, R5 ;  /* 0x0000002227057223 */ /* 0x040fe20000000005 */
[----:B------:R-:W-:Y:S02]  /*42f0*/  HADD2.F32 R36, -RZ, R36.H1_H1 ;  /* 0x30000024ff247230 */ /* 0x000fe40000004100 */
[----:B------:R-:W-:Y:S01]  /*4300*/  FFMA R6, R39, R27, R6 ;  /* 0x0000001b27067223 */ /* 0x000fe20000000006 */
[----:B------:R-:W-:-:S02]  /*4310*/  HADD2.F32 R31, -RZ, R37.H0_H0 ;  /* 0x20000025ff1f7230 */ /* 0x000fc40000004100 */
[C---:B------:R-:W-:Y:S01]  /*4320*/  FFMA R7, R39.reuse, R22, R7 ;  /* 0x0000001627077223 */ /* 0x040fe20000000007 */
[----:B------:R-:W-:Y:S02]  /*4330*/  HADD2.F32 R24, -RZ, R37.H1_H1 ;  /* 0x30000025ff187230 */ /* 0x000fe40000004100 */
[C---:B------:R-:W-:Y:S01]  /*4340*/  FFMA R8, R39.reuse, R29, R8 ;  /* 0x0000001d27087223 */ /* 0x040fe20000000008 */
[C---:B------:R-:W-:Y:S01]  /*4350*/  FFMA R9, R39.reuse, R36, R9 ;  /* 0x0000002427097223 */ /* 0x040fe20000000009 */
[C---:B------:R-:W-:Y:S01]  /*4360*/  FFMA R10, R39.reuse, R31, R10 ;  /* 0x0000001f270a7223 */ /* 0x040fe2000000000a */
[----:B------:R-:W-:Y:S01]  /*4370*/  STL.128 [R28+-0x10], R16 ;  /* 0xfffff0101c007387 */ /* 0x000fe20000100c00 */
[----:B------:R-:W-:-:S03]  /*4380*/  FFMA R11, R39, R24, R11 ;  /* 0x00000018270b7223 */ /* 0x000fc6000000000b */
[----:B------:R-:W-:Y:S04]  /*4390*/  STL.128 [R28], R4 ;  /* 0x000000041c007387 */ /* 0x000fe80000100c00 */
[----:B------:R0:W-:Y:S02]  /*43a0*/  STL.128 [R28+0x10], R8 ;  /* 0x000010081c007387 */ /* 0x0001e40000100c00 */
[----:B0-----:R-:W-:Y:S01]  /*43b0*/  IADD3 R28, PT, PT, R28, 0x40, RZ ;  /* 0x000000401c1c7810 */ /* 0x001fe20007ffe0ff */
[----:B------:R-:W-:Y:S06]  /*43c0*/  BRA.U !UP0, `(.L_x_15) ;  /* 0xfffffffd08347547 */ /* 0x000fec000b83ffff */
[----:B------:R-:W-:Y:S05]  /*43d0*/  @P1 BRA `(.L_x_16) ;  /* 0xfffffffc000c1947 */ /* 0x000fea000383ffff */
[----:B------:R-:W-:Y:S01]  /*43e0*/  IADD3 R18, P0, PT, R118, 0x401e, RZ ;  /* 0x0000401e76127810 */ /* 0x000fe20007f1e0ff */
[----:B------:R-:W-:Y:S01]  /*43f0*/  UMOV UR4, URZ ;  /* 0x000000ff00047c82 */ /* 0x000fe20008000000 */
[----:B------:R-:W-:Y:S02]  /*4400*/  MOV R17, R3 ;  /* 0x0000000300117202 */ /* 0x000fe40000000f00 */
[----:B------:R-:W-:-:S09]  /*4410*/  IADD3.X R19, PT, PT, RZ, R117, RZ, P0, !PT ;  /* 0x00000075ff137210 */ /* 0x000fd200007fe4ff */
.L_x_17:
        /* <DEDUP_REMOVED lines=47> */
.L_x_18:
        /* <DEDUP_REMOVED lines=35> */
.L_x_20:
[----:B0-----:R-:W-:Y:S01]  /*4940*/  IMAD.WIDE.U32 R4, R21, 0x80, R124 ;  /* 0x0000008015047825 */ /* 0x001fe200078e007c */
[----:B------:R-:W-:Y:S01]  /*4950*/  MOV R25, RZ ;  /* 0x000000ff00197202 */ /* 0x000fe20000000f00 */
[----:B------:R-:W-:Y:S01]  /*4960*/  UMOV UR4, URZ ;  /* 0x000000ff00047c82 */ /* 0x000fe20008000000 */
[----:B------:R-:W-:Y:S02]  /*4970*/  MOV R34, R119 ;  /* 0x0000007700227202 */ /* 0x000fe40000000f00 */
[----:B------:R-:W-:Y:S02]  /*4980*/  MOV R22, R4 ;  /* 0x0000000400167202 */ /* 0x000fe40000000f00 */
[----:B------:R-:W-:-:S07]  /*4990*/  MOV R23, R5 ;  /* 0x0000000500177202 */ /* 0x000fce0000000f00 */
.L_x_19:
        /* <DEDUP_REMOVED lines=58> */
.L_x_21:
        /* <DEDUP_REMOVED lines=133> */
.L_x_22:
        /* <DEDUP_REMOVED lines=197> */
.L_x_23:
        /* <DEDUP_REMOVED lines=9> */
.L_x_25:
        /* <DEDUP_REMOVED lines=9> */
.L_x_24:
        /* <DEDUP_REMOVED lines=56> */
.L_x_26:
        /* <DEDUP_REMOVED lines=47> */
.L_x_27:
        /* <DEDUP_REMOVED lines=35> */
.L_x_29:
[----:B0-----:R-:W-:Y:S01]  /*6ba0*/  IMAD.WIDE.U32 R4, R17, 0x80, R124 ;  /* 0x0000008011047825 */ /* 0x001fe200078e007c */
[----:B------:R-:W-:Y:S01]  /*6bb0*/  MOV R25, RZ ;  /* 0x000000ff00197202 */ /* 0x000fe20000000f00 */
[----:B------:R-:W-:Y:S01]  /*6bc0*/  UMOV UR4, URZ ;  /* 0x000000ff00047c82 */ /* 0x000fe20008000000 */
[----:B------:R-:W-:Y:S02]  /*6bd0*/  MOV R34, R119 ;  /* 0x0000007700227202 */ /* 0x000fe40000000f00 */
[----:B------:R-:W-:Y:S02]  /*6be0*/  MOV R18, R4 ;  /* 0x0000000400127202 */ /* 0x000fe40000000f00 */
[----:B------:R-:W-:-:S07]  /*6bf0*/  MOV R19, R5 ;  /* 0x0000000500137202 */ /* 0x000fce0000000f00 */
.L_x_28:
        /* <DEDUP_REMOVED lines=56> */
[----:B------:R-:W-:-:S06]  /*6f80*/  UMOV UR4, URZ ;  /* 0x000000ff00047c82 */ /* 0x000fcc0008000000 */
.L_x_30:
        /* <DEDUP_REMOVED lines=127> */
[----:B------:R-:W-:Y:S02]  /*7780*/  UMOV UR4, URZ ;  /* 0x000000ff00047c82 */ /* 0x000fe40008000000 */
[----:B------:R-:W-:-:S06]  /*7790*/  FSEL R4, R4, R17, !P0 ;  /* 0x0000001104047208 */ /* 0x000fcc0004000000 */
[----:B------:R-:W0:Y:S01]  /*77a0*/  MUFU.RCP R4, R4 ;  /* 0x0000000400047308 */ /* 0x000e220000001000 */
[----:B------:R-:W-:-:S05]  /*77b0*/  FSEL R119, R119, 1, !P0 ;  /* 0x3f80000077777808 */ /* 0x000fca0004000000 */
[----:B0-----:R-:W-:-:S07]  /*77c0*/  FMUL R119, R4, R119 ;  /* 0x0000007704777220 */ /* 0x001fce0000400000 */
.L_x_31:
        /* <DEDUP_REMOVED lines=196> */
[----:B------:R-:W-:-:S07]  /*8410*/  HFMA2 R5, -RZ, RZ, 0, 0 ;  /* 0x00000000ff057431 */ /* 0x000fce00000001ff */
.L_x_32:
        /* <DEDUP_REMOVED lines=9> */
.L_x_34:
        /* <DEDUP_REMOVED lines=9> */
.L_x_33:
        /* <DEDUP_REMOVED lines=52> */
[----:B------:R-:W-:Y:S01]  /*8880*/  IADD3 R118, P0, PT, R118, 0xc01e, RZ ;  /* 0x0000c01e76767810 */ /* 0x000fe20007f1e0ff */
[----:B------:R-:W-:-:S03]  /*8890*/  UMOV UR4, URZ ;  /* 0x000000ff00047c82 */ /* 0x000fc60008000000 */
[----:B------:R-:W-:-:S09]  /*88a0*/  IADD3.X R119, PT, PT, RZ, R117, RZ, P0, !PT ;  /* 0x00000075ff777210 */ /* 0x000fd200007fe4ff */
.L_x_35:
[----:B-1----:R-:W2:Y:S04]  /*88b0*/  LDL.128 R4, [R3+-0x20] ;  /* 0xffffe00003047983 */ /* 0x002ea80000100c00 */
        /* <DEDUP_REMOVED lines=11> */
[----:B------:R-:W-:Y:S02]  /*8970*/  PRMT R2, R0, 0x7632, R2 ;  /* 0x0000763200027816 */ /* 0x000fe40000000002 */
[----:B---3--:R-:W-:Y:S01]  /*8980*/  F2FP.F16.F32.PACK_AB R8, R9, R8 ;  /* 0x000000080908723e */ /* 0x008fe200000000ff */
[----:B------:R0:W-:Y:S01]  /*8990*/  STG.E.U16 desc[UR8][R4.64+-0x1e], R0 ;  /* 0xffffe20004007986 */ /* 0x0001e2000c101508 */
[----:B------:R-:W-:-:S02]  /*89a0*/  PRMT R7, R6, 0x7632, R7 ;  /* 0x0000763206077816 */ /* 0x000fc40000000007 */
[----:B------:R-:W-:Y:S01]  /*89b0*/  F2FP.F16.F32.PACK_AB R10, R11, R10 ;  /* 0x0000000a0b0a723e */ /* 0x000fe200000000ff */
[----:B------:R1:W-:Y:S01]  /*89c0*/  STG.E.U16 desc[UR8][R4.64+-0x1c], R2 ;  /* 0xffffe40204007986 */ /* 0x0003e2000c101508 */
[----:B----4-:R-:W-:Y:S02]  /*89d0*/  F2FP.F16.F32.PACK_AB R12, R13, R12 ;  /* 0x0000000c0d0c723e */ /* 0x010fe400000000ff */
[----:B------:R-:W-:Y:S01]  /*89e0*/  F2FP.F16.F32.PACK_AB R14, R15, R14 ;  /* 0x0000000e0f0e723e */ /* 0x000fe200000000ff */
[----:B------:R2:W-:Y:S01]  /*89f0*/  STG.E.U16 desc[UR8][R4.64+-0x1a], R6 ;  /* 0xffffe60604007986 */ /* 0x0005e2000c101508 */
[----:B-----5:R-:W-:Y:S02]  /*8a00*/  F2FP.F16.F32.PACK_AB R16, R17, R16 ;  /* 0x000000101110723e */ /* 0x020fe400000000ff */
[----:B------:R-:W-:Y:S01]  /*8a10*/  F2FP.F16.F32.PACK_AB R18, R19, R18 ;  /* 0x000000121312723e */ /* 0x000fe200000000ff */
[----:B------:R3:W-:Y:S01]  /*8a20*/  STG.E.U16 desc[UR8][R4.64+-0x18], R7 ;  /* 0xffffe80704007986 */ /* 0x0007e2000c101508 */
[----:B------:R-:W-:-:S02]  /*8a30*/  PRMT R9, R8, 0x7632, R9 ;  /* 0x0000763208097816 */ /* 0x000fc40000000009 */
[----:B0-----:R-:W-:Y:S01]  /*8a40*/  PRMT R0, R12, 0x7632, R0 ;  /* 0x000076320c007816 */ /* 0x001fe20000000000 */
[----:B------:R0:W-:Y:S01]  /*8a50*/  STG.E.U16 desc[UR8][R4.64+-0x16], R8 ;  /* 0xffffea0804007986 */ /* 0x0001e2000c101508 */
[----:B-1----:R-:W-:Y:S02]  /*8a60*/  PRMT R2, R10, 0x7632, R2 ;  /* 0x000076320a027816 */ /* 0x002fe40000000002 */
[----:B------:R-:W-:Y:S01]  /*8a70*/  IADD3 R118, P0, PT, R4, 0x20, RZ ;  /* 0x0000002004767810 */ /* 0x000fe20007f1e0ff */
[----:B------:R1:W-:Y:S01]  /*8a80*/  STG.E.U16 desc[UR8][R4.64+-0x14], R9 ;  /* 0xffffec0904007986 */ /* 0x0003e2000c101508 */
[----:B--2---:R-:W-:Y:S02]  /*8a90*/  PRMT R6, R14, 0x7632, R6 ;  /* 0x000076320e067816 */ /* 0x004fe40000000006 */
[----:B------:R-:W-:Y:S01]  /*8aa0*/  IADD3.X R119, PT, PT, RZ, R5, RZ, P0, !PT ;  /* 0x00000005ff777210 */ /* 0x000fe200007fe4ff */
[----:B------:R1:W-:Y:S01]  /*8ab0*/  STG.E.U16 desc[UR8][R4.64+-0x12], R10 ;  /* 0xffffee0a04007986 */ /* 0x0003e2000c101508 */
[----:B---3--:R-:W-:-:S02]  /*8ac0*/  PRMT R7, R16, 0x7632, R7 ;  /* 0x0000763210077816 */ /* 0x008fc40000000007 */
[----:B0-----:R-:W-:Y:S01]  /*8ad0*/  PRMT R8, R18, 0x7632, R8 ;  /* 0x0000763212087816 */ /* 0x001fe20000000008 */
[----:B------:R1:W-:Y:S04]  /*8ae0*/  STG.E.U16 desc[UR8][R4.64+-0x10], R2 ;  /* 0xfffff00204007986 */ /* 0x0003e8000c101508 */
[----:B------:R1:W-:Y:S04]  /*8af0*/  STG.E.U16 desc[UR8][R4.64+-0xe], R12 ;  /* 0xfffff20c04007986 */ /* 0x0003e8000c101508 */
[----:B------:R1:W-:Y:S04]  /*8b00*/  STG.E.U16 desc[UR8][R4.64+-0xc], R0 ;  /* 0xfffff40004007986 */ /* 0x0003e8000c101508 */
[----:B------:R1:W-:Y:S04]  /*8b10*/  STG.E.U16 desc[UR8][R4.64+-0xa], R14 ;  /* 0xfffff60e04007986 */ /* 0x0003e8000c101508 */
[----:B------:R1:W-:Y:S04]  /*8b20*/  STG.E.U16 desc[UR8][R4.64+-0x8], R6 ;  /* 0xfffff80604007986 */ /* 0x0003e8000c101508 */
[----:B------:R1:W-:Y:S04]  /*8b30*/  STG.E.U16 desc[UR8][R4.64+-0x6], R16 ;  /* 0xfffffa1004007986 */ /* 0x0003e8000c101508 */
[----:B------:R1:W-:Y:S04]  /*8b40*/  STG.E.U16 desc[UR8][R4.64+-0x4], R7 ;  /* 0xfffffc0704007986 */ /* 0x0003e8000c101508 */
[----:B------:R1:W-:Y:S04]  /*8b50*/  STG.E.U16 desc[UR8][R4.64+-0x2], R18 ;  /* 0xfffffe1204007986 */ /* 0x0003e8000c101508 */
[----:B------:R1:W-:Y:S01]  /*8b60*/  STG.E.U16 desc[UR8][R4.64], R8 ;  /* 0x0000000804007986 */ /* 0x0003e2000c101508 */
[----:B------:R-:W-:Y:S05]  /*8b70*/  BRA.U !UP0, `(.L_x_35) ;  /* 0xfffffffd084c7547 */ /* 0x000fea000b83ffff */
[----:B------:R-:W-:Y:S05]  /*8b80*/  EXIT ;  /* 0x000000000000794d */ /* 0x000fea0003800000 */
.L_x_36:
[----:B------:R-:W-:-:S00]  /*8b90*/  BRA `(.L_x_36) ;  /* 0xfffffffc00fc7947 */ /* 0x000fc0000383ffff */
[----:B------:R-:W-:-:S00]  /*8ba0*/  NOP ;  /* 0x0000000000007918 */ /* 0x000fc00000000000 */
        /* <DEDUP_REMOVED lines=13> */
.L_x_37:


//--------------------- .nv.shared.reserved.0     --------------------------
	.section	.nv.shared.reserved.0,"aw",@nobits
	.weak		__nv_reservedSMEM_offset_0_alias
	.size		__nv_reservedSMEM_offset_0_alias, 0, 64
	.other		__nv_reservedSMEM_offset_0_alias,@"STO_CUDA_RESERVED_SHARED STV_DEFAULT"
__nv_reservedSMEM_offset_0_alias:
	.zero		0
	.zero		64


//--------------------- .nv.constant0.attention_branchfree_kernel --------------------------
	.section	.nv.constant0.attention_branchfree_kernel,"a",@progbits
	.sectionflags	@""
	.align	4
.nv.constant0.attention_branchfree_kernel:
	.zero		948


//--------------------- SYMBOLS --------------------------

	.type		.nv.reservedSmem.offset0,@object
	.size		.nv.reservedSmem.offset0,0x4
